//
// Generated by NVIDIA NVVM Compiler
//
// Compiler Build ID: CL-36424714
// Cuda compilation tools, release 13.0, V13.0.88
// Based on NVVM 20.0.0
//

.version 9.0
.target sm_100
.address_size 64

	// .globl	_Z18vector_dot_productPfS_S_S_ii
.extern .func  (.param .b64 func_retval0) malloc
(
	.param .b64 malloc_param_0
)
;

.visible .entry _Z18vector_dot_productPfS_S_S_ii(
	.param .u64 .ptr .align 1 _Z18vector_dot_productPfS_S_S_ii_param_0,
	.param .u64 .ptr .align 1 _Z18vector_dot_productPfS_S_S_ii_param_1,
	.param .u64 .ptr .align 1 _Z18vector_dot_productPfS_S_S_ii_param_2,
	.param .u64 .ptr .align 1 _Z18vector_dot_productPfS_S_S_ii_param_3,
	.param .u32 _Z18vector_dot_productPfS_S_S_ii_param_4,
	.param .u32 _Z18vector_dot_productPfS_S_S_ii_param_5
)
{
	.reg .pred 	%p<23>;
	.reg .b32 	%r<92>;
	.reg .b32 	%f<133>;
	.reg .b64 	%rd<87>;
	.reg .b64 	%fd<6>;

	ld.param.u64 	%rd14, [_Z18vector_dot_productPfS_S_S_ii_param_0];
	ld.param.u64 	%rd15, [_Z18vector_dot_productPfS_S_S_ii_param_1];
	ld.param.u64 	%rd13, [_Z18vector_dot_productPfS_S_S_ii_param_3];
	ld.param.u32 	%r42, [_Z18vector_dot_productPfS_S_S_ii_param_4];
	cvta.to.global.u64 	%rd1, %rd15;
	cvta.to.global.u64 	%rd2, %rd14;
	mul.wide.s32 	%rd16, %r42, 4;
	{ // callseq 0, 0
	.param .b64 param0;
	st.param.b64 	[param0], %rd16;
	.param .b64 retval0;
	call.uni (retval0), 
	malloc, 
	(
	param0
	);
	ld.param.b64 	%rd17, [retval0];
	} // callseq 0
	{ // callseq 1, 0
	.param .b64 param0;
	st.param.b64 	[param0], 2400;
	.param .b64 retval0;
	call.uni (retval0), 
	malloc, 
	(
	param0
	);
	ld.param.b64 	%rd18, [retval0];
	} // callseq 1
	setp.lt.s32 	%p1, %r42, 1;
	@%p1 bra 	$L__BB0_33;
	add.s32 	%r1, %r42, -1;
	and.b32  	%r2, %r42, 7;
	add.s32 	%r3, %r2, -1;
	and.b32  	%r4, %r42, 3;
	and.b32  	%r5, %r42, 2147483640;
	and.b32  	%r6, %r42, 1;
	mov.b32 	%r78, 0;
$L__BB0_2:
	mul.lo.s32 	%r8, %r78, %r42;
	mov.b32 	%r79, 0;
	cvt.u64.u32 	%rd62, %r8;
$L__BB0_3:
	setp.lt.u32 	%p2, %r1, 7;
	add.s32 	%r46, %r79, %r8;
	mul.lo.s32 	%r14, %r46, %r42;
	mov.b32 	%r82, 0;
	@%p2 bra 	$L__BB0_6;
	mov.b32 	%r80, 0;
$L__BB0_5:
	.pragma "nounroll";
	add.s32 	%r48, %r80, %r8;
	mul.wide.u32 	%rd19, %r48, 4;
	add.s64 	%rd20, %rd2, %rd19;
	ld.global.f32 	%f15, [%rd20];
	mad.lo.s32 	%r49, %r80, %r42, %r79;
	mul.wide.u32 	%rd21, %r49, 4;
	add.s64 	%rd22, %rd1, %rd21;
	ld.global.f32 	%f16, [%rd22];
	mul.f32 	%f17, %f15, %f16;
	add.s32 	%r50, %r80, %r14;
	mul.wide.s32 	%rd23, %r50, 4;
	add.s64 	%rd24, %rd17, %rd23;
	st.f32 	[%rd24], %f17;
	ld.global.f32 	%f18, [%rd20+4];
	add.s32 	%r51, %r49, %r42;
	mul.wide.u32 	%rd25, %r51, 4;
	add.s64 	%rd26, %rd1, %rd25;
	ld.global.f32 	%f19, [%rd26];
	mul.f32 	%f20, %f18, %f19;
	st.f32 	[%rd24+4], %f20;
	ld.global.f32 	%f21, [%rd20+8];
	add.s32 	%r52, %r51, %r42;
	mul.wide.u32 	%rd27, %r52, 4;
	add.s64 	%rd28, %rd1, %rd27;
	ld.global.f32 	%f22, [%rd28];
	mul.f32 	%f23, %f21, %f22;
	st.f32 	[%rd24+8], %f23;
	ld.global.f32 	%f24, [%rd20+12];
	add.s32 	%r53, %r52, %r42;
	mul.wide.u32 	%rd29, %r53, 4;
	add.s64 	%rd30, %rd1, %rd29;
	ld.global.f32 	%f25, [%rd30];
	mul.f32 	%f26, %f24, %f25;
	st.f32 	[%rd24+12], %f26;
	ld.global.f32 	%f27, [%rd20+16];
	add.s32 	%r54, %r53, %r42;
	mul.wide.u32 	%rd31, %r54, 4;
	add.s64 	%rd32, %rd1, %rd31;
	ld.global.f32 	%f28, [%rd32];
	mul.f32 	%f29, %f27, %f28;
	st.f32 	[%rd24+16], %f29;
	ld.global.f32 	%f30, [%rd20+20];
	add.s32 	%r55, %r54, %r42;
	mul.wide.u32 	%rd33, %r55, 4;
	add.s64 	%rd34, %rd1, %rd33;
	ld.global.f32 	%f31, [%rd34];
	mul.f32 	%f32, %f30, %f31;
	st.f32 	[%rd24+20], %f32;
	ld.global.f32 	%f33, [%rd20+24];
	add.s32 	%r56, %r55, %r42;
	mul.wide.u32 	%rd35, %r56, 4;
	add.s64 	%rd36, %rd1, %rd35;
	ld.global.f32 	%f34, [%rd36];
	mul.f32 	%f35, %f33, %f34;
	st.f32 	[%rd24+24], %f35;
	ld.global.f32 	%f36, [%rd20+28];
	add.s32 	%r57, %r56, %r42;
	mul.wide.u32 	%rd37, %r57, 4;
	add.s64 	%rd38, %rd1, %rd37;
	ld.global.f32 	%f37, [%rd38];
	mul.f32 	%f38, %f36, %f37;
	st.f32 	[%rd24+28], %f38;
	add.s32 	%r80, %r80, 8;
	setp.ne.s32 	%p3, %r80, %r5;
	mov.u32 	%r82, %r5;
	@%p3 bra 	$L__BB0_5;
$L__BB0_6:
	setp.eq.s32 	%p4, %r2, 0;
	@%p4 bra 	$L__BB0_14;
	setp.lt.u32 	%p5, %r3, 3;
	@%p5 bra 	$L__BB0_9;
	add.s32 	%r58, %r82, %r8;
	mul.wide.u32 	%rd39, %r58, 4;
	add.s64 	%rd40, %rd2, %rd39;
	ld.global.f32 	%f39, [%rd40];
	mad.lo.s32 	%r59, %r82, %r42, %r79;
	mul.wide.u32 	%rd41, %r59, 4;
	add.s64 	%rd42, %rd1, %rd41;
	ld.global.f32 	%f40, [%rd42];
	mul.f32 	%f41, %f39, %f40;
	add.s32 	%r60, %r82, %r14;
	mul.wide.s32 	%rd43, %r60, 4;
	add.s64 	%rd44, %rd17, %rd43;
	st.f32 	[%rd44], %f41;
	cvt.u64.u32 	%rd45, %r8;
	cvt.u64.u32 	%rd46, %r82;
	add.s64 	%rd47, %rd46, %rd45;
	shl.b64 	%rd48, %rd47, 2;
	add.s64 	%rd49, %rd2, %rd48;
	ld.global.f32 	%f42, [%rd49+4];
	add.s32 	%r61, %r59, %r42;
	mul.wide.u32 	%rd50, %r61, 4;
	add.s64 	%rd51, %rd1, %rd50;
	ld.global.f32 	%f43, [%rd51];
	mul.f32 	%f44, %f42, %f43;
	st.f32 	[%rd44+4], %f44;
	ld.global.f32 	%f45, [%rd49+8];
	add.s32 	%r62, %r61, %r42;
	mul.wide.u32 	%rd52, %r62, 4;
	add.s64 	%rd53, %rd1, %rd52;
	ld.global.f32 	%f46, [%rd53];
	mul.f32 	%f47, %f45, %f46;
	st.f32 	[%rd44+8], %f47;
	ld.global.f32 	%f48, [%rd49+12];
	add.s32 	%r63, %r62, %r42;
	mul.wide.u32 	%rd54, %r63, 4;
	add.s64 	%rd55, %rd1, %rd54;
	ld.global.f32 	%f49, [%rd55];
	mul.f32 	%f50, %f48, %f49;
	st.f32 	[%rd44+12], %f50;
	add.s32 	%r82, %r82, 4;
$L__BB0_9:
	setp.eq.s32 	%p6, %r4, 0;
	@%p6 bra 	$L__BB0_14;
	setp.eq.s32 	%p7, %r4, 1;
	@%p7 bra 	$L__BB0_12;
	add.s32 	%r64, %r82, %r8;
	mul.wide.u32 	%rd56, %r64, 4;
	add.s64 	%rd57, %rd2, %rd56;
	ld.global.f32 	%f51, [%rd57];
	mad.lo.s32 	%r65, %r82, %r42, %r79;
	mul.wide.u32 	%rd58, %r65, 4;
	add.s64 	%rd59, %rd1, %rd58;
	ld.global.f32 	%f52, [%rd59];
	mul.f32 	%f53, %f51, %f52;
	add.s32 	%r66, %r82, %r14;
	mul.wide.s32 	%rd60, %r66, 4;
	add.s64 	%rd61, %rd17, %rd60;
	st.f32 	[%rd61], %f53;
	cvt.u64.u32 	%rd63, %r82;
	add.s64 	%rd64, %rd63, %rd62;
	shl.b64 	%rd65, %rd64, 2;
	add.s64 	%rd66, %rd2, %rd65;
	ld.global.f32 	%f54, [%rd66+4];
	add.s32 	%r67, %r65, %r42;
	mul.wide.u32 	%rd67, %r67, 4;
	add.s64 	%rd68, %rd1, %rd67;
	ld.global.f32 	%f55, [%rd68];
	mul.f32 	%f56, %f54, %f55;
	st.f32 	[%rd61+4], %f56;
	add.s32 	%r82, %r82, 2;
$L__BB0_12:
	setp.eq.s32 	%p8, %r6, 0;
	@%p8 bra 	$L__BB0_14;
	add.s32 	%r68, %r82, %r8;
	mul.wide.u32 	%rd69, %r68, 4;
	add.s64 	%rd70, %rd2, %rd69;
	ld.global.f32 	%f57, [%rd70];
	mad.lo.s32 	%r69, %r82, %r42, %r79;
	mul.wide.u32 	%rd71, %r69, 4;
	add.s64 	%rd72, %rd1, %rd71;
	ld.global.f32 	%f58, [%rd72];
	mul.f32 	%f59, %f57, %f58;
	add.s32 	%r70, %r82, %r14;
	mul.wide.s32 	%rd73, %r70, 4;
	add.s64 	%rd74, %rd17, %rd73;
	st.f32 	[%rd74], %f59;
$L__BB0_14:
	add.s32 	%r79, %r79, 1;
	setp.ne.s32 	%p9, %r79, %r42;
	@%p9 bra 	$L__BB0_3;
	add.s32 	%r78, %r78, 1;
	setp.eq.s32 	%p10, %r78, %r42;
	@%p10 bra 	$L__BB0_16;
	bra.uni 	$L__BB0_2;
$L__BB0_16:
	and.b32  	%r9, %r42, 15;
	add.s32 	%r10, %r9, -1;
	and.b32  	%r11, %r42, 2147483632;
	neg.s32 	%r12, %r11;
	add.s64 	%rd5, %rd17, 32;
	mov.b32 	%r84, 0;
$L__BB0_17:
	mul.lo.s32 	%r25, %r84, %r42;
	mov.b32 	%r85, 0;
$L__BB0_18:
	setp.lt.u32 	%p11, %r1, 15;
	add.s32 	%r27, %r85, %r25;
	mul.lo.s32 	%r28, %r27, %r42;
	mov.f32 	%f132, 0f00000000;
	mov.b32 	%r89, 0;
	@%p11 bra 	$L__BB0_21;
	mov.f32 	%f132, 0f00000000;
	mov.u32 	%r86, %r28;
	mov.u32 	%r87, %r12;
$L__BB0_20:
	.pragma "nounroll";
	mul.wide.s32 	%rd75, %r86, 4;
	add.s64 	%rd76, %rd5, %rd75;
	ld.f32 	%f63, [%rd76+-32];
	add.f32 	%f64, %f132, %f63;
	ld.f32 	%f65, [%rd76+-28];
	add.f32 	%f66, %f64, %f65;
	ld.f32 	%f67, [%rd76+-24];
	add.f32 	%f68, %f66, %f67;
	ld.f32 	%f69, [%rd76+-20];
	add.f32 	%f70, %f68, %f69;
	ld.f32 	%f71, [%rd76+-16];
	add.f32 	%f72, %f70, %f71;
	ld.f32 	%f73, [%rd76+-12];
	add.f32 	%f74, %f72, %f73;
	ld.f32 	%f75, [%rd76+-8];
	add.f32 	%f76, %f74, %f75;
	ld.f32 	%f77, [%rd76+-4];
	add.f32 	%f78, %f76, %f77;
	ld.f32 	%f79, [%rd76];
	add.f32 	%f80, %f78, %f79;
	ld.f32 	%f81, [%rd76+4];
	add.f32 	%f82, %f80, %f81;
	ld.f32 	%f83, [%rd76+8];
	add.f32 	%f84, %f82, %f83;
	ld.f32 	%f85, [%rd76+12];
	add.f32 	%f86, %f84, %f85;
	ld.f32 	%f87, [%rd76+16];
	add.f32 	%f88, %f86, %f87;
	ld.f32 	%f89, [%rd76+20];
	add.f32 	%f90, %f88, %f89;
	ld.f32 	%f91, [%rd76+24];
	add.f32 	%f92, %f90, %f91;
	ld.f32 	%f93, [%rd76+28];
	add.f32 	%f132, %f92, %f93;
	add.s32 	%r87, %r87, 16;
	add.s32 	%r86, %r86, 16;
	setp.ne.s32 	%p12, %r87, 0;
	mov.u32 	%r89, %r11;
	@%p12 bra 	$L__BB0_20;
$L__BB0_21:
	setp.eq.s32 	%p13, %r9, 0;
	@%p13 bra 	$L__BB0_31;
	setp.lt.u32 	%p14, %r10, 7;
	@%p14 bra 	$L__BB0_24;
	add.s32 	%r74, %r89, %r28;
	mul.wide.s32 	%rd77, %r74, 4;
	add.s64 	%rd78, %rd17, %rd77;
	ld.f32 	%f95, [%rd78];
	add.f32 	%f96, %f132, %f95;
	ld.f32 	%f97, [%rd78+4];
	add.f32 	%f98, %f96, %f97;
	ld.f32 	%f99, [%rd78+8];
	add.f32 	%f100, %f98, %f99;
	ld.f32 	%f101, [%rd78+12];
	add.f32 	%f102, %f100, %f101;
	ld.f32 	%f103, [%rd78+16];
	add.f32 	%f104, %f102, %f103;
	ld.f32 	%f105, [%rd78+20];
	add.f32 	%f106, %f104, %f105;
	ld.f32 	%f107, [%rd78+24];
	add.f32 	%f108, %f106, %f107;
	ld.f32 	%f109, [%rd78+28];
	add.f32 	%f132, %f108, %f109;
	add.s32 	%r89, %r89, 8;
$L__BB0_24:
	setp.eq.s32 	%p15, %r2, 0;
	@%p15 bra 	$L__BB0_31;
	setp.lt.u32 	%p16, %r3, 3;
	@%p16 bra 	$L__BB0_27;
	add.s32 	%r75, %r89, %r28;
	mul.wide.s32 	%rd79, %r75, 4;
	add.s64 	%rd80, %rd17, %rd79;
	ld.f32 	%f111, [%rd80];
	add.f32 	%f112, %f132, %f111;
	ld.f32 	%f113, [%rd80+4];
	add.f32 	%f114, %f112, %f113;
	ld.f32 	%f115, [%rd80+8];
	add.f32 	%f116, %f114, %f115;
	ld.f32 	%f117, [%rd80+12];
	add.f32 	%f132, %f116, %f117;
	add.s32 	%r89, %r89, 4;
$L__BB0_27:
	setp.eq.s32 	%p17, %r4, 0;
	@%p17 bra 	$L__BB0_31;
	setp.eq.s32 	%p18, %r4, 1;
	add.s32 	%r76, %r89, %r28;
	mul.wide.s32 	%rd81, %r76, 4;
	add.s64 	%rd8, %rd17, %rd81;
	ld.f32 	%f118, [%rd8];
	add.f32 	%f132, %f132, %f118;
	@%p18 bra 	$L__BB0_31;
	setp.eq.s32 	%p19, %r4, 2;
	ld.f32 	%f119, [%rd8+4];
	add.f32 	%f132, %f132, %f119;
	@%p19 bra 	$L__BB0_31;
	ld.f32 	%f120, [%rd8+8];
	add.f32 	%f132, %f132, %f120;
$L__BB0_31:
	cvt.f64.f32 	%fd1, %f132;
	mul.wide.u32 	%rd82, %r27, 8;
	add.s64 	%rd83, %rd18, %rd82;
	st.f64 	[%rd83], %fd1;
	add.s32 	%r85, %r85, 1;
	setp.ne.s32 	%p20, %r85, %r42;
	@%p20 bra 	$L__BB0_18;
	add.s32 	%r84, %r84, 1;
	setp.eq.s32 	%p21, %r84, %r42;
	@%p21 bra 	$L__BB0_33;
	bra.uni 	$L__BB0_17;
$L__BB0_33:
	add.s64 	%rd86, %rd18, 16;
	cvta.to.global.u64 	%rd84, %rd13;
	add.s64 	%rd85, %rd84, 8;
	mov.b32 	%r91, 0;
$L__BB0_34:
	ld.f64 	%fd2, [%rd86+-16];
	cvt.rn.f32.f64 	%f121, %fd2;
	st.global.f32 	[%rd85+-8], %f121;
	ld.f64 	%fd3, [%rd86+-8];
	cvt.rn.f32.f64 	%f122, %fd3;
	st.global.f32 	[%rd85+-4], %f122;
	ld.f64 	%fd4, [%rd86];
	cvt.rn.f32.f64 	%f123, %fd4;
	st.global.f32 	[%rd85], %f123;
	ld.f64 	%fd5, [%rd86+8];
	cvt.rn.f32.f64 	%f124, %fd5;
	st.global.f32 	[%rd85+4], %f124;
	add.s32 	%r91, %r91, 4;
	add.s64 	%rd86, %rd86, 32;
	add.s64 	%rd85, %rd85, 16;
	setp.ne.s32 	%p22, %r91, 300;
	@%p22 bra 	$L__BB0_34;
	bar.sync 	0;
	ret;

}


// ===== COMPILED SASS (sm_100) =====

	.target	sm_100

	.elftype	@"ET_EXEC"


//--------------------- .note.nv.tkinfo           --------------------------
	.section	.note.nv.tkinfo,"",@"SHT_NOTE"
	.sectionflags	@"SHF_NOTE_NV_TKINFO"
	.tkinfo
        /*0018*/ 	.word	0x00000002
        /*0030*/ 	.string	""
        /*0030*/ 	.string	"ptxas"
        /*0030*/ 	.string	"Cuda compilation tools, release 13.0, V13.0.88"
        /*0030*/ 	.string	"Build cuda_13.0.r13.0/compiler.36424714_0"
        /*0030*/ 	.string	"-arch sm_100 -m 64 "



//--------------------- .note.nv.cuinfo           --------------------------
	.section	.note.nv.cuinfo,"",@"SHT_NOTE"
	.sectionflags	@"SHF_NOTE_NV_CUINFO"
        /*0018*/ 	.short	0x0002
        /*001a*/ 	.short	0x0064
        /*001c*/ 	.short	0x0082
	.zero		2


//--------------------- .nv.info                  --------------------------
	.section	.nv.info,"",@"SHT_CUDA_INFO"
	.align	4


	//----- nvinfo : EIATTR_REGCOUNT
	.align		4
        /*0000*/ 	.byte	0x04, 0x2f
        /*0002*/ 	.short	(.L_1 - .L_0)
	.align		4
.L_0:
        /*0004*/ 	.word	index@(_Z18vector_dot_productPfS_S_S_ii)
        /*0008*/ 	.word	0x00000020


	//----- nvinfo : EIATTR_FRAME_SIZE
	.align		4
.L_1:
        /*000c*/ 	.byte	0x04, 0x11
        /*000e*/ 	.short	(.L_3 - .L_2)
	.align		4
.L_2:
        /*0010*/ 	.word	index@(_Z18vector_dot_productPfS_S_S_ii)
        /*0014*/ 	.word	0x00000000


	//----- nvinfo : EIATTR_MIN_STACK_SIZE
	.align		4
.L_3:
        /*0018*/ 	.byte	0x04, 0x12
        /*001a*/ 	.short	(.L_5 - .L_4)
	.align		4
.L_4:
        /*001c*/ 	.word	index@(_Z18vector_dot_productPfS_S_S_ii)
        /*0020*/ 	.word	0x00000000
.L_5:


//--------------------- .nv.compat                --------------------------
	.section	.nv.compat,"",@"SHT_CUDA_COMPAT_INFO"
	.align	4
        /*0000*/ 	.byte	0x02, 0x09, 0x00, 0x00, 0x02, 0x02, 0x01, 0x00, 0x02, 0x05, 0x05, 0x00, 0x03, 0x07, 0x01, 0x01
        /*0010*/ 	.byte	0x02, 0x03, 0x00, 0x00, 0x02, 0x06, 0x01, 0x00, 0x04, 0x0b, 0x08, 0x00, 0x09, 0x00, 0x00, 0x00
        /*0020*/ 	.byte	0x00, 0x00, 0x00, 0x00


//--------------------- .nv.info._Z18vector_dot_productPfS_S_S_ii --------------------------
	.section	.nv.info._Z18vector_dot_productPfS_S_S_ii,"",@"SHT_CUDA_INFO"
	.sectionflags	@""
	.align	4


	//----- nvinfo : EIATTR_CUDA_API_VERSION
	.align		4
        /*0000*/ 	.byte	0x04, 0x37
        /*0002*/ 	.short	(.L_7 - .L_6)
.L_6:
        /*0004*/ 	.word	0x00000082


	//----- nvinfo : EIATTR_KPARAM_INFO
	.align		4
.L_7:
        /*0008*/ 	.byte	0x04, 0x17
        /*000a*/ 	.short	(.L_9 - .L_8)
.L_8:
        /*000c*/ 	.word	0x00000000
        /*0010*/ 	.short	0x0005
        /*0012*/ 	.short	0x0024
        /*0014*/ 	.byte	0x00, 0xf0, 0x11, 0x00


	//----- nvinfo : EIATTR_KPARAM_INFO
	.align		4
.L_9:
        /*0018*/ 	.byte	0x04, 0x17
        /*001a*/ 	.short	(.L_11 - .L_10)
.L_10:
        /*001c*/ 	.word	0x00000000
        /*0020*/ 	.short	0x0004
        /*0022*/ 	.short	0x0020
        /*0024*/ 	.byte	0x00, 0xf0, 0x11, 0x00


	//----- nvinfo : EIATTR_KPARAM_INFO
	.align		4
.L_11:
        /*0028*/ 	.byte	0x04, 0x17
        /*002a*/ 	.short	(.L_13 - .L_12)
.L_12:
        /*002c*/ 	.word	0x00000000
        /*0030*/ 	.short	0x0003
        /*0032*/ 	.short	0x0018
        /*0034*/ 	.byte	0x00, 0xf5, 0x21, 0x00


	//----- nvinfo : EIATTR_KPARAM_INFO
	.align		4
.L_13:
        /*0038*/ 	.byte	0x04, 0x17
        /*003a*/ 	.short	(.L_15 - .L_14)
.L_14:
        /*003c*/ 	.word	0x00000000
        /*0040*/ 	.short	0x0002
        /*0042*/ 	.short	0x0010
        /*0044*/ 	.byte	0x00, 0xf5, 0x21, 0x00


	//----- nvinfo : EIATTR_KPARAM_INFO
	.align		4
.L_15:
        /*0048*/ 	.byte	0x04, 0x17
        /*004a*/ 	.short	(.L_17 - .L_16)
.L_16:
        /*004c*/ 	.word	0x00000000
        /*0050*/ 	.short	0x0001
        /*0052*/ 	.short	0x0008
        /*0054*/ 	.byte	0x00, 0xf5, 0x21, 0x00


	//----- nvinfo : EIATTR_KPARAM_INFO
	.align		4
.L_17:
        /*0058*/ 	.byte	0x04, 0x17
        /*005a*/ 	.short	(.L_19 - .L_18)
.L_18:
        /*005c*/ 	.word	0x00000000
        /*0060*/ 	.short	0x0000
        /*0062*/ 	.short	0x0000
        /*0064*/ 	.byte	0x00, 0xf5, 0x21, 0x00


	//----- nvinfo : EIATTR_SPARSE_MMA_MASK
	.align		4
.L_19:
        /*0068*/ 	.byte	0x03, 0x50
        /*006a*/ 	.short	0x0000


	//----- nvinfo : EIATTR_MAXREG_COUNT
	.align		4
        /*006c*/ 	.byte	0x03, 0x1b
        /*006e*/ 	.short	0x00ff


	//----- nvinfo : EIATTR_NUM_BARRIERS
	.align		4
        /*0070*/ 	.byte	0x02, 0x4c
        /*0072*/ 	.byte	0x01
	.zero		1


	//----- nvinfo : EIATTR_EXTERNS
	.align		4
        /*0074*/ 	.byte	0x04, 0x0f
        /*0076*/ 	.short	(.L_21 - .L_20)


	//   ....[0]....
	.align		4
.L_20:
        /*0078*/ 	.word	index@(malloc)


	//----- nvinfo : EIATTR_MERCURY_ISA_VERSION
	.align		4
.L_21:
        /*007c*/ 	.byte	0x03, 0x5f
        /*007e*/ 	.short	0x0101


	//----- nvinfo : EIATTR_VRC_CTA_INIT_COUNT
	.align		4
        /*0080*/ 	.byte	0x02, 0x4a
	.zero		1
	.zero		1


	//----- nvinfo : EIATTR_SYSCALL_OFFSETS
	.align		4
        /*0084*/ 	.byte	0x04, 0x46
        /*0086*/ 	.short	(.L_23 - .L_22)


	//   ....[0]....
.L_22:
        /*0088*/ 	.word	0x000000c0


	//   ....[1]....
        /*008c*/ 	.word	0x00000130


	//----- nvinfo : EIATTR_EXIT_INSTR_OFFSETS
	.align		4
.L_23:
        /*0090*/ 	.byte	0x04, 0x1c
        /*0092*/ 	.short	(.L_25 - .L_24)


	//   ....[0]....
.L_24:
        /*0094*/ 	.word	0x00002050


	//----- nvinfo : EIATTR_CRS_STACK_SIZE
	.align		4
.L_25:
        /*0098*/ 	.byte	0x04, 0x1e
        /*009a*/ 	.short	(.L_27 - .L_26)
.L_26:
        /*009c*/ 	.word	0x00000000


	//----- nvinfo : EIATTR_CBANK_PARAM_SIZE
	.align		4
.L_27:
        /*00a0*/ 	.byte	0x03, 0x19
        /*00a2*/ 	.short	0x0028


	//----- nvinfo : EIATTR_PARAM_CBANK
	.align		4
        /*00a4*/ 	.byte	0x04, 0x0a
        /*00a6*/ 	.short	(.L_29 - .L_28)
	.align		4
.L_28:
        /*00a8*/ 	.word	index@(.nv.constant0._Z18vector_dot_productPfS_S_S_ii)
        /*00ac*/ 	.short	0x0380
        /*00ae*/ 	.short	0x0028


	//----- nvinfo : EIATTR_SW_WAR
	.align		4
.L_29:
        /*00b0*/ 	.byte	0x04, 0x36
        /*00b2*/ 	.short	(.L_31 - .L_30)
.L_30:
        /*00b4*/ 	.word	0x00000008
.L_31:


//--------------------- .nv.callgraph             --------------------------
	.section	.nv.callgraph,"",@"SHT_CUDA_CALLGRAPH"
	.align	4
	.sectionentsize	8
	.align		4
        /*0000*/ 	.word	0x00000000
	.align		4
        /*0004*/ 	.word	0xffffffff
	.align		4
        /*0008*/ 	.word	index@(_Z18vector_dot_productPfS_S_S_ii)
	.align		4
        /*000c*/ 	.word	index@(malloc)
	.align		4
        /*0010*/ 	.word	0x00000000
	.align		4
        /*0014*/ 	.word	0xfffffffe
	.align		4
        /*0018*/ 	.word	0x00000000
	.align		4
        /*001c*/ 	.word	0xfffffffd
	.align		4
        /*0020*/ 	.word	0x00000000
	.align		4
        /*0024*/ 	.word	0xfffffffc


//--------------------- .nv.constant4             --------------------------
	.section	.nv.constant4,"a",@progbits
	.align	8
	.align		8
.nv.constant4:
        /*0000*/ 	.dword	malloc


//--------------------- .text._Z18vector_dot_productPfS_S_S_ii --------------------------
	.section	.text._Z18vector_dot_productPfS_S_S_ii,"ax",@progbits
	.align	128
        .global         _Z18vector_dot_productPfS_S_S_ii
        .type           _Z18vector_dot_productPfS_S_S_ii,@function
        .size           _Z18vector_dot_productPfS_S_S_ii,(.L_x_24 - _Z18vector_dot_productPfS_S_S_ii)
        .other          _Z18vector_dot_productPfS_S_S_ii,@"STO_CUDA_ENTRY STV_DEFAULT"
_Z18vector_dot_productPfS_S_S_ii:
.text._Z18vector_dot_productPfS_S_S_ii:
[----:B------:R-:W0:Y:S01]  /*0000*/  LDC R1, c[0x0][0x37c] ;  /* 0x0000df00ff017b82 */ /* 0x000e220000000800 */
[----:B------:R-:W1:Y:S01]  /*0010*/  LDCU UR4, c[0x0][0x3a0] ;  /* 0x00007400ff0477ac */ /* 0x000e620008000800 */
[----:B------:R-:W-:Y:S01]  /*0020*/  MOV R2, 0x0 ;  /* 0x0000000000027802 */ /* 0x000fe20000000f00 */
[----:B------:R-:W2:Y:S05]  /*0030*/  LDCU.64 UR36, c[0x0][0x358] ;  /* 0x00006b00ff2477ac */ /* 0x000eaa0008000a00 */
[----:B------:R3:W4:Y:S01]  /*0040*/  LDC.64 R6, c[0x4][R2] ;  /* 0x0100000002067b82 */ /* 0x0007220000000a00 */
[----:B-1----:R-:W-:-:S06]  /*0050*/  UIMAD.WIDE UR4, UR4, 0x4, URZ ;  /* 0x00000004040478a5 */ /* 0x002fcc000f8e02ff */
[----:B------:R-:W-:Y:S02]  /*0060*/  MOV R9, UR5 ;  /* 0x0000000500097c02 */ /* 0x000fe40008000f00 */
[----:B------:R-:W-:Y:S02]  /*0070*/  MOV R5, UR5 ;  /* 0x0000000500057c02 */ /* 0x000fe40008000f00 */
[----:B------:R-:W-:Y:S01]  /*0080*/  MOV R4, UR4 ;  /* 0x0000000400047c02 */ /* 0x000fe20008000f00 */
[----:B------:R-:W-:Y:S01]  /*0090*/  IMAD.MOV.U32 R5, RZ, RZ, R9 ;  /* 0x000000ffff057224 */ /* 0x000fe200078e0009 */
[----:B--23--:R-:W-:-:S07]  /*00a0*/  MOV R8, UR4 ;  /* 0x0000000400087c02 */ /* 0x00cfce0008000f00 */
[----:B------:R-:W-:-:S07]  /*00b0*/  LEPC R20, `(.L_x_0) ;  /* 0x000000001014794e */ /* 0x000fce0000000000 */
[----:B0---4-:R-:W-:Y:S05]  /*00c0*/  CALL.ABS.NOINC R6 ;  /* 0x0000000006007343 */ /* 0x011fea0003c00000 */
.L_x_0:
[----:B------:R-:W0:Y:S01]  /*00d0*/  LDC.64 R2, c[0x4][R2] ;  /* 0x0100000002027b82 */ /* 0x000e220000000a00 */
[----:B------:R-:W-:Y:S01]  /*00e0*/  MOV R16, R4 ;  /* 0x0000000400107202 */ /* 0x000fe20000000f00 */
[----:B------:R-:W-:Y:S01]  /*00f0*/  HFMA2 R4, -RZ, RZ, 0, 0.000164031982421875 ;  /* 0x00000960ff047431 */ /* 0x000fe200000001ff */
[----:B------:R-:W-:Y:S02]  /*0100*/  MOV R17, R5 ;  /* 0x0000000500117202 */ /* 0x000fe40000000f00 */
[----:B------:R-:W-:-:S07]  /*0110*/  MOV R5, RZ ;  /* 0x000000ff00057202 */ /* 0x000fce0000000f00 */
[----:B------:R-:W-:-:S07]  /*0120*/  LEPC R20, `(.L_x_1) ;  /* 0x000000001014794e */ /* 0x000fce0000000000 */
[----:B0-----:R-:W-:Y:S05]  /*0130*/  CALL.ABS.NOINC R2 ;  /* 0x0000000002007343 */ /* 0x001fea0003c00000 */
.L_x_1:
[----:B------:R-:W0:Y:S02]  /*0140*/  LDC R6, c[0x0][0x3a0] ;  /* 0x0000e800ff067b82 */ /* 0x000e240000000800 */
[----:B0-----:R-:W-:-:S13]  /*0150*/  ISETP.GE.AND P0, PT, R6, 0x1, PT ;  /* 0x000000010600780c */ /* 0x001fda0003f06270 */
[----:B------:R-:W-:Y:S05]  /*0160*/  @!P0 BRA `(.L_x_2) ;  /* 0x0000001000948947 */ /* 0x000fea0003800000 */
[C---:B------:R-:W-:Y:S01]  /*0170*/  LOP3.LUT R2, R6.reuse, 0x7, RZ, 0xc0, !PT ;  /* 0x0000000706027812 */ /* 0x040fe200078ec0ff */
[----:B------:R-:W-:Y:S01]  /*0180*/  HFMA2 R7, -RZ, RZ, 0, 0 ;  /* 0x00000000ff077431 */ /* 0x000fe200000001ff */
[----:B------:R-:W-:Y:S01]  /*0190*/  BSSY.RECONVERGENT B0, `(.L_x_3) ;  /* 0x00000a8000007945 */ /* 0x000fe20003800200 */
[C---:B------:R-:W-:Y:S01]  /*01a0*/  VIADD R0, R6.reuse, 0xffffffff ;  /* 0xffffffff06007836 */ /* 0x040fe20000000000 */
[C---:B------:R-:W-:Y:S02]  /*01b0*/  LOP3.LUT R3, R6.reuse, 0x3, RZ, 0xc0, !PT ;  /* 0x0000000306037812 */ /* 0x040fe400078ec0ff */
[----:B------:R-:W-:Y:S02]  /*01c0*/  LOP3.LUT R6, R6, 0x7ffffff8, RZ, 0xc0, !PT ;  /* 0x7ffffff806067812 */ /* 0x000fe400078ec0ff */
[----:B------:R-:W-:-:S07]  /*01d0*/  IADD3 R8, PT, PT, R2, -0x1, RZ ;  /* 0xffffffff02087810 */ /* 0x000fce0007ffe0ff */
.L_x_12:
[----:B0-----:R-:W0:Y:S01]  /*01e0*/  LDCU UR4, c[0x0][0x3a0] ;  /* 0x00007400ff0477ac */ /* 0x001e220008000800 */
[----:B------:R-:W-:Y:S01]  /*01f0*/  BSSY.RECONVERGENT B1, `(.L_x_4) ;  /* 0x000009e000017945 */ /* 0x000fe20003800200 */
[----:B------:R-:W-:Y:S01]  /*0200*/  MOV R9, RZ ;  /* 0x000000ff00097202 */ /* 0x000fe20000000f00 */
[----:B0-23--:R-:W-:-:S07]  /*0210*/  IMAD R10, R7, UR4, RZ ;  /* 0x00000004070a7c24 */ /* 0x00dfce000f8e02ff */
.L_x_11:
[----:B------:R-:W-:Y:S01]  /*0220*/  ISETP.GE.U32.AND P0, PT, R0, 0x7, PT ;  /* 0x000000070000780c */ /* 0x000fe20003f06070 */
[----:B------:R-:W-:Y:S01]  /*0230*/  IMAD.MOV.U32 R24, RZ, RZ, RZ ;  /* 0x000000ffff187224 */ /* 0x000fe200078e00ff */
[----:B---3--:R-:W-:-:S11]  /*0240*/  IADD3 R11, PT, PT, R10, R9, RZ ;  /* 0x000000090a0b7210 */ /* 0x008fd60007ffe0ff */
[----:B0-2---:R-:W-:Y:S05]  /*0250*/  @!P0 BRA `(.L_x_5) ;  /* 0x0000000000f88947 */ /* 0x005fea0003800000 */
[----:B------:R-:W-:Y:S01]  /*0260*/  BSSY.RECONVERGENT B2, `(.L_x_6) ;  /* 0x000003c000027945 */ /* 0x000fe20003800200 */
[----:B------:R-:W-:-:S07]  /*0270*/  MOV R26, RZ ;  /* 0x000000ff001a7202 */ /* 0x000fce0000000f00 */
.L_x_7:
[----:B------:R-:W0:Y:S01]  /*0280*/  LDC.64 R14, c[0x0][0x388] ;  /* 0x0000e200ff0e7b82 */ /* 0x000e220000000a00 */
[----:B-1----:R-:W1:Y:S01]  /*0290*/  LDCU UR4, c[0x0][0x3a0] ;  /* 0x00007400ff0477ac */ /* 0x002e620008000800 */
[----:B------:R-:W-:-:S06]  /*02a0*/  IADD3 R13, PT, PT, R10, R26, RZ ;  /* 0x0000001a0a0d7210 */ /* 0x000fcc0007ffe0ff */
[----:B------:R-:W2:Y:S01]  /*02b0*/  LDC.64 R18, c[0x0][0x380] ;  /* 0x0000e000ff127b82 */ /* 0x000ea20000000a00 */
[----:B-1----:R-:W-:-:S04]  /*02c0*/  IMAD R23, R26, UR4, R9 ;  /* 0x000000041a177c24 */ /* 0x002fc8000f8e0209 */
[----:B0-----:R-:W-:-:S06]  /*02d0*/  IMAD.WIDE.U32 R20, R23, 0x4, R14 ;  /* 0x0000000417147825 */ /* 0x001fcc00078e000e */
[----:B------:R-:W3:Y:S01]  /*02e0*/  LDG.E R21, desc[UR36][R20.64] ;  /* 0x0000002414157981 */ /* 0x000ee2000c1e1900 */
[----:B--2---:R-:W-:-:S05]  /*02f0*/  IMAD.WIDE.U32 R18, R13, 0x4, R18 ;  /* 0x000000040d127825 */ /* 0x004fca00078e0012 */
[----:B------:R-:W3:Y:S01]  /*0300*/  LDG.E R22, desc[UR36][R18.64] ;  /* 0x0000002412167981 */ /* 0x000ee2000c1e1900 */
[----:B------:R-:W-:Y:S01]  /*0310*/  IADD3 R25, PT, PT, R23, UR4, RZ ;  /* 0x0000000417197c10 */ /* 0x000fe2000fffe0ff */
[----:B------:R-:W-:-:S04]  /*0320*/  IMAD R13, R11, UR4, R26 ;  /* 0x000000040b0d7c24 */ /* 0x000fc8000f8e021a */
[----:B------:R-:W-:-:S04]  /*0330*/  IMAD.WIDE R12, R13, 0x4, R16 ;  /* 0x000000040d0c7825 */ /* 0x000fc800078e0210 */
[----:B---3--:R-:W-:Y:S01]  /*0340*/  FMUL R27, R22, R21 ;  /* 0x00000015161b7220 */ /* 0x008fe20000400000 */
[----:B------:R-:W-:-:S04]  /*0350*/  IMAD.WIDE.U32 R22, R25, 0x4, R14 ;  /* 0x0000000419167825 */ /* 0x000fc800078e000e */
[----:B------:R0:W-:Y:S04]  /*0360*/  ST.E desc[UR36][R12.64], R27 ;  /* 0x0000001b0c007985 */ /* 0x0001e8000c101924 */
[----:B------:R-:W2:Y:S04]  /*0370*/  LDG.E R23, desc[UR36][R22.64] ;  /* 0x0000002416177981 */ /* 0x000ea8000c1e1900 */
[----:B------:R-:W2:Y:S01]  /*0380*/  LDG.E R24, desc[UR36][R18.64+0x4] ;  /* 0x0000042412187981 */ /* 0x000ea2000c1e1900 */
[----:B------:R-:W-:Y:S01]  /*0390*/  IADD3 R28, PT, PT, R25, UR4, RZ ;  /* 0x00000004191c7c10 */ /* 0x000fe2000fffe0ff */
[----:B--2---:R-:W-:-:S04]  /*03a0*/  FMUL R29, R24, R23 ;  /* 0x00000017181d7220 */ /* 0x004fc80000400000 */
[C---:B------:R-:W-:Y:S01]  /*03b0*/  IMAD.WIDE.U32 R24, R28.reuse, 0x4, R14 ;  /* 0x000000041c187825 */ /* 0x040fe200078e000e */
[----:B------:R1:W-:Y:S05]  /*03c0*/  ST.E desc[UR36][R12.64+0x4], R29 ;  /* 0x0000041d0c007985 */ /* 0x0003ea000c101924 */
[----:B------:R-:W2:Y:S04]  /*03d0*/  LDG.E R25, desc[UR36][R24.64] ;  /* 0x0000002418197981 */ /* 0x000ea8000c1e1900 */
[----:B------:R-:W2:Y:S01]  /*03e0*/  LDG.E R20, desc[UR36][R18.64+0x8] ;  /* 0x0000082412147981 */ /* 0x000ea2000c1e1900 */
[----:B------:R-:W-:-:S02]  /*03f0*/  VIADD R23, R28, UR4 ;  /* 0x000000041c177c36 */ /* 0x000fc40008000000 */
[----:B--2---:R-:W-:Y:S02]  /*0400*/  FMUL R28, R20, R25 ;  /* 0x00000019141c7220 */ /* 0x004fe40000400000 */
[----:B------:R-:W-:-:S03]  /*0410*/  IMAD.WIDE.U32 R20, R23, 0x4, R14 ;  /* 0x0000000417147825 */ /* 0x000fc600078e000e */
[----:B------:R2:W-:Y:S04]  /*0420*/  ST.E desc[UR36][R12.64+0x8], R28 ;  /* 0x0000081c0c007985 */ /* 0x0005e8000c101924 */
[----:B------:R-:W0:Y:S04]  /*0430*/  LDG.E R21, desc[UR36][R20.64] ;  /* 0x0000002414157981 */ /* 0x000e28000c1e1900 */
[----:B------:R-:W0:Y:S01]  /*0440*/  LDG.E R22, desc[UR36][R18.64+0xc] ;  /* 0x00000c2412167981 */ /* 0x000e22000c1e1900 */
[----:B------:R-:W-:Y:S01]  /*0450*/  IADD3 R25, PT, PT, R23, UR4, RZ ;  /* 0x0000000417197c10 */ /* 0x000fe2000fffe0ff */
[----:B0-----:R-:W-:-:S04]  /*0460*/  FMUL R27, R22, R21 ;  /* 0x00000015161b7220 */ /* 0x001fc80000400000 */
[C---:B------:R-:W-:Y:S01]  /*0470*/  IMAD.WIDE.U32 R22, R25.reuse, 0x4, R14 ;  /* 0x0000000419167825 */ /* 0x040fe200078e000e */
[----:B------:R0:W-:Y:S05]  /*0480*/  ST.E desc[UR36][R12.64+0xc], R27 ;  /* 0x00000c1b0c007985 */ /* 0x0001ea000c101924 */
[----:B------:R-:W1:Y:S04]  /*0490*/  LDG.E R23, desc[UR36][R22.64] ;  /* 0x0000002416177981 */ /* 0x000e68000c1e1900 */
[----:B------:R-:W1:Y:S01]  /*04a0*/  LDG.E R24, desc[UR36][R18.64+0x10] ;  /* 0x0000102412187981 */ /* 0x000e62000c1e1900 */
[----:B------:R-:W-:Y:S01]  /*04b0*/  IADD3 R21, PT, PT, R25, UR4, RZ ;  /* 0x0000000419157c10 */ /* 0x000fe2000fffe0ff */
[----:B-1----:R-:W-:-:S04]  /*04c0*/  FMUL R29, R24, R23 ;  /* 0x00000017181d7220 */ /* 0x002fc80000400000 */
[C---:B------:R-:W-:Y:S01]  /*04d0*/  IMAD.WIDE.U32 R24, R21.reuse, 0x4, R14 ;  /* 0x0000000415187825 */ /* 0x040fe200078e000e */
[----:B------:R1:W-:Y:S05]  /*04e0*/  ST.E desc[UR36][R12.64+0x10], R29 ;  /* 0x0000101d0c007985 */ /* 0x0003ea000c101924 */
        /* <DEDUP_REMOVED lines=8> */
[----:B0-----:R-:W-:-:S05]  /*0570*/  IADD3 R27, PT, PT, R23, UR4, RZ ;  /* 0x00000004171b7c10 */ /* 0x001fca000fffe0ff */
[----:B------:R-:W-:-:S04]  /*0580*/  IMAD.WIDE.U32 R14, R27, 0x4, R14 ;  /* 0x000000041b0e7825 */ /* 0x000fc800078e000e */
[----:B--2---:R-:W-:-:S05]  /*0590*/  FMUL R23, R22, R21 ;  /* 0x0000001516177220 */ /* 0x004fca0000400000 */
[----:B------:R1:W-:Y:S04]  /*05a0*/  ST.E desc[UR36][R12.64+0x18], R23 ;  /* 0x000018170c007985 */ /* 0x0003e8000c101924 */
[----:B------:R-:W2:Y:S04]  /*05b0*/  LDG.E R22, desc[UR36][R18.64+0x1c] ;  /* 0x00001c2412167981 */ /* 0x000ea8000c1e1900 */
[----:B------:R-:W2:Y:S01]  /*05c0*/  LDG.E R15, desc[UR36][R14.64] ;  /* 0x000000240e0f7981 */ /* 0x000ea2000c1e1900 */
[----:B------:R-:W-:-:S05]  /*05d0*/  VIADD R26, R26, 0x8 ;  /* 0x000000081a1a7836 */ /* 0x000fca0000000000 */
[----:B------:R-:W-:Y:S01]  /*05e0*/  ISETP.NE.AND P0, PT, R26, R6, PT ;  /* 0x000000061a00720c */ /* 0x000fe20003f05270 */
[----:B--2---:R-:W-:-:S05]  /*05f0*/  FMUL R25, R22, R15 ;  /* 0x0000000f16197220 */ /* 0x004fca0000400000 */
[----:B------:R1:W-:Y:S07]  /*0600*/  ST.E desc[UR36][R12.64+0x1c], R25 ;  /* 0x00001c190c007985 */ /* 0x0003ee000c101924 */
[----:B------:R-:W-:Y:S05]  /*0610*/  @P0 BRA `(.L_x_7) ;  /* 0xfffffffc00180947 */ /* 0x000fea000383ffff */
[----:B------:R-:W-:Y:S05]  /*0620*/  BSYNC.RECONVERGENT B2 ;  /* 0x0000000000027941 */ /* 0x000fea0003800200 */
.L_x_6:
[----:B------:R-:W-:-:S07]  /*0630*/  MOV R24, R6 ;  /* 0x0000000600187202 */ /* 0x000fce0000000f00 */
.L_x_5:
[----:B------:R-:W-:-:S13]  /*0640*/  ISETP.NE.AND P0, PT, R2, RZ, PT ;  /* 0x000000ff0200720c */ /* 0x000fda0003f05270 */
[----:B------:R-:W-:Y:S05]  /*0650*/  @!P0 BRA `(.L_x_8) ;  /* 0x00000004004c8947 */ /* 0x000fea0003800000 */
[----:B------:R-:W-:Y:S02]  /*0660*/  ISETP.GE.U32.AND P0, PT, R8, 0x3, PT ;  /* 0x000000030800780c */ /* 0x000fe40003f06070 */
[----:B------:R-:W-:-:S11]  /*0670*/  ISETP.NE.AND P1, PT, R3, RZ, PT ;  /* 0x000000ff0300720c */ /* 0x000fd60003f25270 */
[----:B------:R-:W-:Y:S05]  /*0680*/  @!P0 BRA `(.L_x_9) ;  /* 0x0000000000948947 */ /* 0x000fea0003800000 */
[----:B-1----:R-:W0:Y:S01]  /*0690*/  LDC.64 R22, c[0x0][0x380] ;  /* 0x0000e000ff167b82 */ /* 0x002e220000000a00 */
[----:B------:R-:W1:Y:S01]  /*06a0*/  LDCU UR6, c[0x0][0x3a0] ;  /* 0x00007400ff0677ac */ /* 0x000e620008000800 */
[----:B------:R-:W-:Y:S01]  /*06b0*/  IADD3 R19, PT, PT, R10, R24, RZ ;  /* 0x000000180a137210 */ /* 0x000fe20007ffe0ff */
[----:B------:R-:W2:Y:S05]  /*06c0*/  LDCU.64 UR4, c[0x0][0x380] ;  /* 0x00007000ff0477ac */ /* 0x000eaa0008000a00 */
[----:B------:R-:W3:Y:S01]  /*06d0*/  LDC.64 R12, c[0x0][0x388] ;  /* 0x0000e200ff0c7b82 */ /* 0x000ee20000000a00 */
[----:B-1----:R-:W-:Y:S02]  /*06e0*/  IMAD R15, R24, UR6, R9 ;  /* 0x00000006180f7c24 */ /* 0x002fe4000f8e0209 */
[----:B0-----:R-:W-:-:S06]  /*06f0*/  IMAD.WIDE.U32 R22, R19, 0x4, R22 ;  /* 0x0000000413167825 */ /* 0x001fcc00078e0016 */
[----:B------:R-:W4:Y:S01]  /*0700*/  LDG.E R22, desc[UR36][R22.64] ;  /* 0x0000002416167981 */ /* 0x000f22000c1e1900 */
[----:B---3--:R-:W-:-:S06]  /*0710*/  IMAD.WIDE.U32 R18, R15, 0x4, R12 ;  /* 0x000000040f127825 */ /* 0x008fcc00078e000c */
[----:B------:R-:W4:Y:S01]  /*0720*/  LDG.E R19, desc[UR36][R18.64] ;  /* 0x0000002412137981 */ /* 0x000f22000c1e1900 */
[----:B------:R-:W-:Y:S01]  /*0730*/  IADD3 R20, P0, PT, R10, R24, RZ ;  /* 0x000000180a147210 */ /* 0x000fe20007f1e0ff */
[----:B------:R-:W-:Y:S01]  /*0740*/  IMAD R21, R11, UR6, R24 ;  /* 0x000000060b157c24 */ /* 0x000fe2000f8e0218 */
[----:B------:R-:W-:Y:S02]  /*0750*/  IADD3 R25, PT, PT, R15, UR6, RZ ;  /* 0x000000060f197c10 */ /* 0x000fe4000fffe0ff */
[----:B------:R-:W-:Y:S02]  /*0760*/  IADD3.X R27, PT, PT, RZ, RZ, RZ, P0, !PT ;  /* 0x000000ffff1b7210 */ /* 0x000fe400007fe4ff */
[----:B--2---:R-:W-:-:S04]  /*0770*/  LEA R14, P0, R20, UR4, 0x2 ;  /* 0x00000004140e7c11 */ /* 0x004fc8000f8010ff */
[----:B------:R-:W-:Y:S01]  /*0780*/  LEA.HI.X R15, R20, UR5, R27, 0x2, P0 ;  /* 0x00000005140f7c11 */ /* 0x000fe200080f141b */
[----:B------:R-:W-:-:S04]  /*0790*/  IMAD.WIDE R20, R21, 0x4, R16 ;  /* 0x0000000415147825 */ /* 0x000fc800078e0210 */
[----:B----4-:R-:W-:Y:S01]  /*07a0*/  FMUL R27, R22, R19 ;  /* 0x00000013161b7220 */ /* 0x010fe20000400000 */
[----:B------:R-:W-:-:S04]  /*07b0*/  IMAD.WIDE.U32 R22, R25, 0x4, R12 ;  /* 0x0000000419167825 */ /* 0x000fc800078e000c */
[----:B------:R0:W-:Y:S04]  /*07c0*/  ST.E desc[UR36][R20.64], R27 ;  /* 0x0000001b14007985 */ /* 0x0001e8000c101924 */
[----:B------:R-:W2:Y:S04]  /*07d0*/  LDG.E R23, desc[UR36][R22.64] ;  /* 0x0000002416177981 */ /* 0x000ea8000c1e1900 */
[----:B------:R-:W2:Y:S01]  /*07e0*/  LDG.E R18, desc[UR36][R14.64+0x4] ;  /* 0x000004240e127981 */ /* 0x000ea2000c1e1900 */
[----:B------:R-:W-:Y:S02]  /*07f0*/  VIADD R29, R25, UR6 ;  /* 0x00000006191d7c36 */ /* 0x000fe40008000000 */
[----:B--2---:R-:W-:-:S02]  /*0800*/  FMUL R25, R18, R23 ;  /* 0x0000001712197220 */ /* 0x004fc40000400000 */
[----:B------:R-:W-:-:S03]  /*0810*/  IMAD.WIDE.U32 R18, R29, 0x4, R12 ;  /* 0x000000041d127825 */ /* 0x000fc600078e000c */
[----:B------:R0:W-:Y:S04]  /*0820*/  ST.E desc[UR36][R20.64+0x4], R25 ;  /* 0x0000041914007985 */ /* 0x0001e8000c101924 */
[----:B------:R-:W2:Y:S04]  /*0830*/  LDG.E R19, desc[UR36][R18.64] ;  /* 0x0000002412137981 */ /* 0x000ea8000c1e1900 */
[----:B------:R-:W2:Y:S01]  /*0840*/  LDG.E R26, desc[UR36][R14.64+0x8] ;  /* 0x000008240e1a7981 */ /* 0x000ea2000c1e1900 */
[----:B------:R-:W-:-:S05]  /*0850*/  IADD3 R28, PT, PT, R29, UR6, RZ ;  /* 0x000000061d1c7c10 */ /* 0x000fca000fffe0ff */
[----:B------:R-:W-:-:S04]  /*0860*/  IMAD.WIDE.U32 R12, R28, 0x4, R12 ;  /* 0x000000041c0c7825 */ /* 0x000fc800078e000c */
[----:B--2---:R-:W-:-:S05]  /*0870*/  FMUL R29, R26, R19 ;  /* 0x000000131a1d7220 */ /* 0x004fca0000400000 */
[----:B------:R0:W-:Y:S04]  /*0880*/  ST.E desc[UR36][R20.64+0x8], R29 ;  /* 0x0000081d14007985 */ /* 0x0001e8000c101924 */
[----:B------:R-:W2:Y:S04]  /*0890*/  LDG.E R22, desc[UR36][R14.64+0xc] ;  /* 0x00000c240e167981 */ /* 0x000ea8000c1e1900 */
[----:B------:R-:W2:Y:S01]  /*08a0*/  LDG.E R13, desc[UR36][R12.64] ;  /* 0x000000240c0d7981 */ /* 0x000ea2000c1e1900 */
[----:B------:R-:W-:Y:S01]  /*08b0*/  IADD3 R24, PT, PT, R24, 0x4, RZ ;  /* 0x0000000418187810 */ /* 0x000fe20007ffe0ff */
[----:B--2---:R-:W-:-:S05]  /*08c0*/  FMUL R23, R22, R13 ;  /* 0x0000000d16177220 */ /* 0x004fca0000400000 */
[----:B------:R0:W-:Y:S02]  /*08d0*/  ST.E desc[UR36][R20.64+0xc], R23 ;  /* 0x00000c1714007985 */ /* 0x0001e4000c101924 */
.L_x_9:
[----:B------:R-:W-:Y:S05]  /*08e0*/  @!P1 BRA `(.L_x_8) ;  /* 0x0000000000a89947 */ /* 0x000fea0003800000 */
[----:B------:R-:W2:Y:S01]  /*08f0*/  LDCU UR5, c[0x0][0x3a0] ;  /* 0x00007400ff0577ac */ /* 0x000ea20008000800 */
[----:B------:R-:W-:Y:S01]  /*0900*/  ISETP.NE.AND P0, PT, R3, 0x1, PT ;  /* 0x000000010300780c */ /* 0x000fe20003f05270 */
[----:B--2---:R-:W-:-:S12]  /*0910*/  ULOP3.LUT UP0, URZ, UR5, 0x1, URZ, 0xc0, !UPT ;  /* 0x0000000105ff7892 */ /* 0x004fd8000f80c0ff */
[----:B------:R-:W-:Y:S05]  /*0920*/  @!P0 BRA `(.L_x_10) ;  /* 0x0000000000648947 */ /* 0x000fea0003800000 */
[----:B01----:R-:W0:Y:S01]  /*0930*/  LDC.64 R22, c[0x0][0x380] ;  /* 0x0000e000ff167b82 */ /* 0x003e220000000a00 */
        /* <DEDUP_REMOVED lines=10> */
[----:B------:R-:W-:-:S03]  /*09e0*/  IMAD R19, R11, UR4, R24 ;  /* 0x000000040b137c24 */ /* 0x000fc6000f8e0218 */
[----:B------:R-:W-:Y:S01]  /*09f0*/  IADD3.X R25, PT, PT, RZ, RZ, RZ, P0, !PT ;  /* 0x000000ffff197210 */ /* 0x000fe200007fe4ff */
[----:B------:R-:W-:Y:S01]  /*0a00*/  VIADD R27, R13, UR4 ;  /* 0x000000040d1b7c36 */ /* 0x000fe20008000000 */
[----:B--2---:R-:W-:-:S03]  /*0a10*/  LEA R12, P0, R18, UR6, 0x2 ;  /* 0x00000006120c7c11 */ /* 0x004fc6000f8010ff */
[----:B------:R-:W-:Y:S01]  /*0a20*/  IMAD.WIDE.U32 R14, R27, 0x4, R14 ;  /* 0x000000041b0e7825 */ /* 0x000fe200078e000e */
[----:B------:R-:W-:-:S03]  /*0a30*/  LEA.HI.X R13, R18, UR7, R25, 0x2, P0 ;  /* 0x00000007120d7c11 */ /* 0x000fc600080f1419 */
[----:B------:R-:W-:-:S04]  /*0a40*/  IMAD.WIDE R18, R19, 0x4, R16 ;  /* 0x0000000413127825 */ /* 0x000fc800078e0210 */
[----:B----4-:R-:W-:-:S05]  /*0a50*/  FMUL R25, R22, R21 ;  /* 0x0000001516197220 */ /* 0x010fca0000400000 */
[----:B------:R2:W-:Y:S04]  /*0a60*/  ST.E desc[UR36][R18.64], R25 ;  /* 0x0000001912007985 */ /* 0x0005e8000c101924 */
[----:B------:R-:W3:Y:S04]  /*0a70*/  LDG.E R15, desc[UR36][R14.64] ;  /* 0x000000240e0f7981 */ /* 0x000ee8000c1e1900 */
[----:B------:R-:W3:Y:S01]  /*0a80*/  LDG.E R12, desc[UR36][R12.64+0x4] ;  /* 0x000004240c0c7981 */ /* 0x000ee2000c1e1900 */
[----:B------:R-:W-:Y:S01]  /*0a90*/  IADD3 R24, PT, PT, R24, 0x2, RZ ;  /* 0x0000000218187810 */ /* 0x000fe20007ffe0ff */
[----:B---3--:R-:W-:-:S05]  /*0aa0*/  FMUL R21, R12, R15 ;  /* 0x0000000f0c157220 */ /* 0x008fca0000400000 */
[----:B------:R2:W-:Y:S02]  /*0ab0*/  ST.E desc[UR36][R18.64+0x4], R21 ;  /* 0x0000041512007985 */ /* 0x0005e4000c101924 */
.L_x_10:
[----:B------:R-:W-:Y:S05]  /*0ac0*/  BRA.U !UP0, `(.L_x_8) ;  /* 0x0000000108307547 */ /* 0x000fea000b800000 */
[----:B------:R-:W3:Y:S01]  /*0ad0*/  LDC.64 R14, c[0x0][0x380] ;  /* 0x0000e000ff0e7b82 */ /* 0x000ee20000000a00 */
[----:B--2---:R-:W-:Y:S01]  /*0ae0*/  IADD3 R19, PT, PT, R10, R24, RZ ;  /* 0x000000180a137210 */ /* 0x004fe20007ffe0ff */
[----:B0-----:R-:W-:-:S06]  /*0af0*/  IMAD R21, R24, UR5, R9 ;  /* 0x0000000518157c24 */ /* 0x001fcc000f8e0209 */
[----:B-1----:R-:W0:Y:S01]  /*0b00*/  LDC.64 R12, c[0x0][0x388] ;  /* 0x0000e200ff0c7b82 */ /* 0x002e220000000a00 */
[----:B---3--:R-:W-:-:S06]  /*0b10*/  IMAD.WIDE.U32 R14, R19, 0x4, R14 ;  /* 0x00000004130e7825 */ /* 0x008fcc00078e000e */
[----:B------:R-:W2:Y:S01]  /*0b20*/  LDG.E R14, desc[UR36][R14.64] ;  /* 0x000000240e0e7981 */ /* 0x000ea2000c1e1900 */
[----:B0-----:R-:W-:-:S06]  /*0b30*/  IMAD.WIDE.U32 R12, R21, 0x4, R12 ;  /* 0x00000004150c7825 */ /* 0x001fcc00078e000c */
[----:B------:R-:W2:Y:S01]  /*0b40*/  LDG.E R13, desc[UR36][R12.64] ;  /* 0x000000240c0d7981 */ /* 0x000ea2000c1e1900 */
[----:B------:R-:W-:-:S04]  /*0b50*/  IMAD R19, R11, UR5, R24 ;  /* 0x000000050b137c24 */ /* 0x000fc8000f8e0218 */
[----:B------:R-:W-:-:S04]  /*0b60*/  IMAD.WIDE R18, R19, 0x4, R16 ;  /* 0x0000000413127825 */ /* 0x000fc800078e0210 */
[----:B--2---:R-:W-:-:S05]  /*0b70*/  FMUL R11, R14, R13 ;  /* 0x0000000d0e0b7220 */ /* 0x004fca0000400000 */
[----:B------:R3:W-:Y:S02]  /*0b80*/  ST.E desc[UR36][R18.64], R11 ;  /* 0x0000000b12007985 */ /* 0x0007e4000c101924 */
.L_x_8:
[----:B-1----:R-:W1:Y:S01]  /*0b90*/  LDC R12, c[0x0][0x3a0] ;  /* 0x0000e800ff0c7b82 */ /* 0x002e620000000800 */
[----:B------:R-:W-:-:S04]  /*0ba0*/  IADD3 R9, PT, PT, R9, 0x1, RZ ;  /* 0x0000000109097810 */ /* 0x000fc80007ffe0ff */
[----:B-1----:R-:W-:-:S13]  /*0bb0*/  ISETP.NE.AND P0, PT, R9, R12, PT ;  /* 0x0000000c0900720c */ /* 0x002fda0003f05270 */
[----:B------:R-:W-:Y:S05]  /*0bc0*/  @P0 BRA `(.L_x_11) ;  /* 0xfffffff400940947 */ /* 0x000fea000383ffff */
[----:B------:R-:W-:Y:S05]  /*0bd0*/  BSYNC.RECONVERGENT B1 ;  /* 0x0000000000017941 */ /* 0x000fea0003800200 */
.L_x_4:
[----:B------:R-:W-:-:S04]  /*0be0*/  IADD3 R7, PT, PT, R7, 0x1, RZ ;  /* 0x0000000107077810 */ /* 0x000fc80007ffe0ff */
[----:B------:R-:W-:-:S13]  /*0bf0*/  ISETP.NE.AND P0, PT, R7, R12, PT ;  /* 0x0000000c0700720c */ /* 0x000fda0003f05270 */
[----:B------:R-:W-:Y:S05]  /*0c00*/  @P0 BRA `(.L_x_12) ;  /* 0xfffffff400740947 */ /* 0x000fea000383ffff */
[----:B------:R-:W-:Y:S05]  /*0c10*/  BSYNC.RECONVERGENT B0 ;  /* 0x0000000000007941 */ /* 0x000fea0003800200 */
.L_x_3:
[----:B0-----:R-:W-:Y:S01]  /*0c20*/  LOP3.LUT R20, R12, 0xf, RZ, 0xc0, !PT ;  /* 0x0000000f0c147812 */ /* 0x001fe200078ec0ff */
[----:B------:R-:W-:Y:S01]  /*0c30*/  BSSY.RECONVERGENT B0, `(.L_x_2) ;  /* 0x0000078000007945 */ /* 0x000fe20003800200 */
[----:B------:R-:W-:Y:S01]  /*0c40*/  IADD3 R6, P1, PT, R16, 0x20, RZ ;  /* 0x0000002010067810 */ /* 0x000fe20007f3e0ff */
[----:B--23--:R-:W-:Y:S01]  /*0c50*/  IMAD.MOV.U32 R18, RZ, RZ, RZ ;  /* 0x000000ffff127224 */ /* 0x00cfe200078e00ff */
[----:B------:R-:W-:Y:S02]  /*0c60*/  IADD3 R7, PT, PT, R20, -0x1, RZ ;  /* 0xffffffff14077810 */ /* 0x000fe40007ffe0ff */
[----:B------:R-:W-:Y:S02]  /*0c70*/  LOP3.LUT R19, R12, 0x7ffffff0, RZ, 0xc0, !PT ;  /* 0x7ffffff00c137812 */ /* 0x000fe400078ec0ff */
[----:B------:R-:W-:Y:S02]  /*0c80*/  ISETP.GE.U32.AND P0, PT, R7, 0x7, PT ;  /* 0x000000070700780c */ /* 0x000fe40003f06070 */
[----:B------:R-:W-:-:S02]  /*0c90*/  IADD3.X R7, PT, PT, RZ, R17, RZ, P1, !PT ;  /* 0x00000011ff077210 */ /* 0x000fc40000ffe4ff */
[----:B------:R-:W-:-:S09]  /*0ca0*/  IADD3 R15, PT, PT, -R19, RZ, RZ ;  /* 0x000000ff130f7210 */ /* 0x000fd20007ffe1ff */
.L_x_21:
[----:B------:R-:W-:Y:S01]  /*0cb0*/  HFMA2 R14, -RZ, RZ, 0, 0 ;  /* 0x00000000ff0e7431 */ /* 0x000fe200000001ff */
[----:B0-----:R-:W-:Y:S06]  /*0cc0*/  BSSY.RECONVERGENT B1, `(.L_x_13) ;  /* 0x000006b000017945 */ /* 0x001fec0003800200 */
.L_x_20:
[----:B0-----:R-:W0:Y:S01]  /*0cd0*/  LDC R9, c[0x0][0x3a0] ;  /* 0x0000e800ff097b82 */ /* 0x001e220000000800 */
[----:B------:R-:W-:Y:S01]  /*0ce0*/  ISETP.GE.U32.AND P2, PT, R0, 0xf, PT ;  /* 0x0000000f0000780c */ /* 0x000fe20003f46070 */
[----:B------:R-:W-:Y:S01]  /*0cf0*/  IMAD.MOV.U32 R22, RZ, RZ, RZ ;  /* 0x000000ffff167224 */ /* 0x000fe200078e00ff */
[----:B------:R-:W-:Y:S01]  /*0d00*/  MOV R21, RZ ;  /* 0x000000ff00157202 */ /* 0x000fe20000000f00 */
[----:B0-----:R-:W-:Y:S01]  /*0d10*/  IMAD R12, R18, R9, R14 ;  /* 0x00000009120c7224 */ /* 0x001fe200078e020e */
[----:B------:R-:W-:-:S03]  /*0d20*/  IADD3 R14, PT, PT, R14, 0x1, RZ ;  /* 0x000000010e0e7810 */ /* 0x000fc60007ffe0ff */
[-C--:B------:R-:W-:Y:S01]  /*0d30*/  IMAD R13, R12, R9.reuse, RZ ;  /* 0x000000090c0d7224 */ /* 0x080fe200078e02ff */
[----:B------:R-:W-:-:S05]  /*0d40*/  ISETP.NE.AND P1, PT, R14, R9, PT ;  /* 0x000000090e00720c */ /* 0x000fca0003f25270 */
[----:B------:R-:W-:Y:S08]  /*0d50*/  @!P2 BRA `(.L_x_14) ;  /* 0x0000000000aca947 */ /* 0x000ff00003800000 */
[----:B------:R-:W-:Y:S01]  /*0d60*/  BSSY.RECONVERGENT B2, `(.L_x_15) ;  /* 0x0000029000027945 */ /* 0x000fe20003800200 */
[----:B------:R-:W-:Y:S02]  /*0d70*/  MOV R21, RZ ;  /* 0x000000ff00157202 */ /* 0x000fe40000000f00 */
[----:B------:R-:W-:Y:S02]  /*0d80*/  MOV R23, R13 ;  /* 0x0000000d00177202 */ /* 0x000fe40000000f00 */
[----:B------:R-:W-:-:S07]  /*0d90*/  MOV R22, R15 ;  /* 0x0000000f00167202 */ /* 0x000fce0000000f00 */
.L_x_16:
[----:B------:R-:W-:-:S05]  /*0da0*/  IMAD.WIDE R10, R23, 0x4, R6 ;  /* 0x00000004170a7825 */ /* 0x000fca00078e0206 */
[----:B------:R-:W2:Y:S04]  /*0db0*/  LD.E R26, desc[UR36][R10.64+-0x20] ;  /* 0xffffe0240a1a7980 */ /* 0x000ea8000c101900 */
[----:B------:R-:W3:Y:S04]  /*0dc0*/  LD.E R27, desc[UR36][R10.64+-0x1c] ;  /* 0xffffe4240a1b7980 */ /* 0x000ee8000c101900 */
[----:B------:R-:W4:Y:S04]  /*0dd0*/  LD.E R25, desc[UR36][R10.64+-0x18] ;  /* 0xffffe8240a197980 */ /* 0x000f28000c101900 */
[----:B------:R-:W5:Y:S04]  /*0de0*/  LD.E R24, desc[UR36][R10.64+-0x14] ;  /* 0xffffec240a187980 */ /* 0x000f68000c101900 */
[----:B------:R-:W5:Y:S01]  /*0df0*/  LD.E R29, desc[UR36][R10.64+0x1c] ;  /* 0x00001c240a1d7980 */ /* 0x000f62000c101900 */
[----:B--2---:R-:W-:-:S03]  /*0e00*/  FADD R26, R26, R21 ;  /* 0x000000151a1a7221 */ /* 0x004fc60000000000 */
[----:B------:R-:W2:Y:S01]  /*0e10*/  LD.E R21, desc[UR36][R10.64+-0x10] ;  /* 0xfffff0240a157980 */ /* 0x000ea2000c101900 */
[----:B---3--:R-:W-:-:S04]  /*0e20*/  FADD R26, R26, R27 ;  /* 0x0000001b1a1a7221 */ /* 0x008fc80000000000 */
[----:B----4-:R-:W-:Y:S02]  /*0e30*/  FADD R27, R26, R25 ;  /* 0x000000191a1b7221 */ /* 0x010fe40000000000 */
[----:B------:R-:W3:Y:S04]  /*0e40*/  LD.E R25, desc[UR36][R10.64+-0xc] ;  /* 0xfffff4240a197980 */ /* 0x000ee8000c101900 */
[----:B------:R-:W4:Y:S01]  /*0e50*/  LD.E R26, desc[UR36][R10.64+-0x8] ;  /* 0xfffff8240a1a7980 */ /* 0x000f22000c101900 */
[----:B-----5:R-:W-:-:S03]  /*0e60*/  FADD R28, R27, R24 ;  /* 0x000000181b1c7221 */ /* 0x020fc60000000000 */
        /* <DEDUP_REMOVED lines=13> */
[----:B------:R-:W3:Y:S02]  /*0f40*/  LD.E R25, desc[UR36][R10.64+0x14] ;  /* 0x000014240a197980 */ /* 0x000ee4000c101900 */
[----:B-----5:R-:W-:Y:S02]  /*0f50*/  FADD R24, R27, R24 ;  /* 0x000000181b187221 */ /* 0x020fe40000000000 */
[----:B------:R-:W4:Y:S01]  /*0f60*/  LD.E R27, desc[UR36][R10.64+0x18] ;  /* 0x000018240a1b7980 */ /* 0x000f22000c101900 */
[----:B------:R-:W-:-:S04]  /*0f70*/  IADD3 R22, PT, PT, R22, 0x10, RZ ;  /* 0x0000001016167810 */ /* 0x000fc80007ffe0ff */
[----:B------:R-:W-:Y:S02]  /*0f80*/  ISETP.NE.AND P2, PT, R22, RZ, PT ;  /* 0x000000ff1600720c */ /* 0x000fe40003f45270 */
[----:B------:R-:W-:Y:S01]  /*0f90*/  IADD3 R23, PT, PT, R23, 0x10, RZ ;  /* 0x0000001017177810 */ /* 0x000fe20007ffe0ff */
[----:B--2---:R-:W-:-:S04]  /*0fa0*/  FADD R24, R24, R21 ;  /* 0x0000001518187221 */ /* 0x004fc80000000000 */
[----:B---3--:R-:W-:-:S04]  /*0fb0*/  FADD R24, R24, R25 ;  /* 0x0000001918187221 */ /* 0x008fc80000000000 */
[----:B----4-:R-:W-:-:S04]  /*0fc0*/  FADD R24, R24, R27 ;  /* 0x0000001b18187221 */ /* 0x010fc80000000000 */
[----:B------:R-:W-:Y:S01]  /*0fd0*/  FADD R21, R24, R29 ;  /* 0x0000001d18157221 */ /* 0x000fe20000000000 */
[----:B------:R-:W-:Y:S06]  /*0fe0*/  @P2 BRA `(.L_x_16) ;  /* 0xfffffffc006c2947 */ /* 0x000fec000383ffff */
[----:B------:R-:W-:Y:S05]  /*0ff0*/  BSYNC.RECONVERGENT B2 ;  /* 0x0000000000027941 */ /* 0x000fea0003800200 */
.L_x_15:
[----:B------:R-:W-:-:S07]  /*1000*/  IMAD.MOV.U32 R22, RZ, RZ, R19 ;  /* 0x000000ffff167224 */ /* 0x000fce00078e0013 */
.L_x_14:
[----:B------:R-:W-:-:S13]  /*1010*/  ISETP.NE.AND P2, PT, R20, RZ, PT ;  /* 0x000000ff1400720c */ /* 0x000fda0003f45270 */
[----:B------:R-:W-:Y:S05]  /*1020*/  @!P2 BRA `(.L_x_17) ;  /* 0x0000000000c0a947 */ /* 0x000fea0003800000 */
[----:B------:R-:W-:Y:S01]  /*1030*/  ISETP.NE.AND P2, PT, R2, RZ, PT ;  /* 0x000000ff0200720c */ /* 0x000fe20003f45270 */
[----:B------:R-:W-:-:S12]  /*1040*/  @!P0 BRA `(.L_x_18) ;  /* 0x00000000004c8947 */ /* 0x000fd80003800000 */
[----:B------:R-:W-:-:S05]  /*1050*/  IADD3 R11, PT, PT, R13, R22, RZ ;  /* 0x000000160d0b7210 */ /* 0x000fca0007ffe0ff */
[----:B------:R-:W-:-:S05]  /*1060*/  IMAD.WIDE R10, R11, 0x4, R16 ;  /* 0x000000040b0a7825 */ /* 0x000fca00078e0210 */
[----:B------:R-:W2:Y:S04]  /*1070*/  LD.E R26, desc[UR36][R10.64] ;  /* 0x000000240a1a7980 */ /* 0x000ea8000c101900 */
[----:B------:R-:W3:Y:S04]  /*1080*/  LD.E R25, desc[UR36][R10.64+0x4] ;  /* 0x000004240a197980 */ /* 0x000ee8000c101900 */
[----:B------:R-:W4:Y:S04]  /*1090*/  LD.E R24, desc[UR36][R10.64+0x8] ;  /* 0x000008240a187980 */ /* 0x000f28000c101900 */
[----:B------:R-:W5:Y:S01]  /*10a0*/  LD.E R23, desc[UR36][R10.64+0xc] ;  /* 0x00000c240a177980 */ /* 0x000f62000c101900 */
[----:B--2---:R-:W-:-:S03]  /*10b0*/  FADD R26, R21, R26 ;  /* 0x0000001a151a7221 */ /* 0x004fc60000000000 */
[----:B------:R-:W2:Y:S01]  /*10c0*/  LD.E R21, desc[UR36][R10.64+0x10] ;  /* 0x000010240a157980 */ /* 0x000ea2000c101900 */
[----:B---3--:R-:W-:-:S03]  /*10d0*/  FADD R27, R26, R25 ;  /* 0x000000191a1b7221 */ /* 0x008fc60000000000 */
[----:B------:R-:W3:Y:S01]  /*10e0*/  LD.E R25, desc[UR36][R10.64+0x14] ;  /* 0x000014240a197980 */ /* 0x000ee2000c101900 */
[----:B----4-:R-:W-:-:S03]  /*10f0*/  FADD R26, R27, R24 ;  /* 0x000000181b1a7221 */ /* 0x010fc60000000000 */
[----:B------:R-:W4:Y:S04]  /*1100*/  LD.E R24, desc[UR36][R10.64+0x18] ;  /* 0x000018240a187980 */ /* 0x000f28000c101900 */
[----:B------:R-:W4:Y:S01]  /*1110*/  LD.E R27, desc[UR36][R10.64+0x1c] ;  /* 0x00001c240a1b7980 */ /* 0x000f22000c101900 */
[----:B-----5:R-:W-:Y:S01]  /*1120*/  FADD R26, R26, R23 ;  /* 0x000000171a1a7221 */ /* 0x020fe20000000000 */
[----:B------:R-:W-:-:S03]  /*1130*/  IADD3 R22, PT, PT, R22, 0x8, RZ ;  /* 0x0000000816167810 */ /* 0x000fc60007ffe0ff */
[----:B--2---:R-:W-:-:S04]  /*1140*/  FADD R26, R26, R21 ;  /* 0x000000151a1a7221 */ /* 0x004fc80000000000 */
[----:B---3--:R-:W-:-:S04]  /*1150*/  FADD R25, R26, R25 ;  /* 0x000000191a197221 */ /* 0x008fc80000000000 */
[----:B----4-:R-:W-:-:S04]  /*1160*/  FADD R24, R25, R24 ;  /* 0x0000001819187221 */ /* 0x010fc80000000000 */
[----:B------:R-:W-:-:S07]  /*1170*/  FADD R21, R24, R27 ;  /* 0x0000001b18157221 */ /* 0x000fce0000000000 */
.L_x_18:
[----:B------:R-:W-:Y:S05]  /*1180*/  @!P2 BRA `(.L_x_17) ;  /* 0x000000000068a947 */ /* 0x000fea0003800000 */
[----:B------:R-:W-:Y:S02]  /*1190*/  ISETP.GE.U32.AND P2, PT, R8, 0x3, PT ;  /* 0x000000030800780c */ /* 0x000fe40003f46070 */
[----:B------:R-:W-:-:S11]  /*11a0*/  ISETP.NE.AND P3, PT, R3, RZ, PT ;  /* 0x000000ff0300720c */ /* 0x000fd60003f65270 */
[----:B------:R-:W-:Y:S05]  /*11b0*/  @!P2 BRA `(.L_x_19) ;  /* 0x00000000002ca947 */ /* 0x000fea0003800000 */
[----:B------:R-:W-:-:S05]  /*11c0*/  IADD3 R11, PT, PT, R13, R22, RZ ;  /* 0x000000160d0b7210 */ /* 0x000fca0007ffe0ff */
[----:B------:R-:W-:-:S05]  /*11d0*/  IMAD.WIDE R10, R11, 0x4, R16 ;  /* 0x000000040b0a7825 */ /* 0x000fca00078e0210 */
[----:B------:R-:W2:Y:S04]  /*11e0*/  LD.E R24, desc[UR36][R10.64] ;  /* 0x000000240a187980 */ /* 0x000ea8000c101900 */
[----:B------:R-:W3:Y:S04]  /*11f0*/  LD.E R23, desc[UR36][R10.64+0x4] ;  /* 0x000004240a177980 */ /* 0x000ee8000c101900 */
[----:B------:R-:W4:Y:S04]  /*1200*/  LD.E R26, desc[UR36][R10.64+0x8] ;  /* 0x000008240a1a7980 */ /* 0x000f28000c101900 */
[----:B------:R-:W5:Y:S01]  /*1210*/  LD.E R28, desc[UR36][R10.64+0xc] ;  /* 0x00000c240a1c7980 */ /* 0x000f62000c101900 */
[----:B------:R-:W-:Y:S01]  /*1220*/  IADD3 R22, PT, PT, R22, 0x4, RZ ;  /* 0x0000000416167810 */ /* 0x000fe20007ffe0ff */
[----:B--2---:R-:W-:-:S04]  /*1230*/  FADD R24, R21, R24 ;  /* 0x0000001815187221 */ /* 0x004fc80000000000 */
[----:B---3--:R-:W-:-:S04]  /*1240*/  FADD R23, R24, R23 ;  /* 0x0000001718177221 */ /* 0x008fc80000000000 */
[----:B----4-:R-:W-:-:S04]  /*1250*/  FADD R23, R23, R26 ;  /* 0x0000001a17177221 */ /* 0x010fc80000000000 */
[----:B-----5:R-:W-:-:S07]  /*1260*/  FADD R21, R23, R28 ;  /* 0x0000001c17157221 */ /* 0x020fce0000000000 */
.L_x_19:
[----:B------:R-:W-:Y:S05]  /*1270*/  @!P3 BRA `(.L_x_17) ;  /* 0x00000000002cb947 */ /* 0x000fea0003800000 */
[----:B------:R-:W-:-:S05]  /*1280*/  IADD3 R11, PT, PT, R13, R22, RZ ;  /* 0x000000160d0b7210 */ /* 0x000fca0007ffe0ff */
[----:B------:R-:W-:-:S05]  /*1290*/  IMAD.WIDE R10, R11, 0x4, R16 ;  /* 0x000000040b0a7825 */ /* 0x000fca00078e0210 */
[----:B------:R-:W2:Y:S01]  /*12a0*/  LD.E R22, desc[UR36][R10.64] ;  /* 0x000000240a167980 */ /* 0x000ea2000c101900 */
[----:B------:R-:W-:Y:S01]  /*12b0*/  ISETP.NE.AND P2, PT, R3, 0x1, PT ;  /* 0x000000010300780c */ /* 0x000fe20003f45270 */
[----:B--2---:R-:W-:-:S12]  /*12c0*/  FADD R21, R21, R22 ;  /* 0x0000001615157221 */ /* 0x004fd80000000000 */
[----:B------:R-:W-:Y:S05]  /*12d0*/  @!P2 BRA `(.L_x_17) ;  /* 0x000000000014a947 */ /* 0x000fea0003800000 */
[----:B------:R-:W-:Y:S01]  /*12e0*/  ISETP.NE.AND P2, PT, R3, 0x2, PT ;  /* 0x000000020300780c */ /* 0x000fe20003f45270 */
[----:B------:R-:W2:-:S12]  /*12f0*/  LD.E R22, desc[UR36][R10.64+0x4] ;  /* 0x000004240a167980 */ /* 0x000e98000c101900 */
[----:B------:R-:W3:Y:S01]  /*1300*/  @P2 LD.E R24, desc[UR36][R10.64+0x8] ;  /* 0x000008240a182980 */ /* 0x000ee2000c101900 */
[----:B--2---:R-:W-:-:S04]  /*1310*/  FADD R21, R21, R22 ;  /* 0x0000001615157221 */ /* 0x004fc80000000000 */
[----:B---3--:R-:W-:-:S07]  /*1320*/  @P2 FADD R21, R21, R24 ;  /* 0x0000001815152221 */ /* 0x008fce0000000000 */
.L_x_17:
[----:B------:R-:W0:Y:S01]  /*1330*/  F2F.F64.F32 R10, R21 ;  /* 0x00000015000a7310 */ /* 0x000e220000201800 */
[----:B------:R-:W-:-:S05]  /*1340*/  IMAD.WIDE.U32 R12, R12, 0x8, R4 ;  /* 0x000000080c0c7825 */ /* 0x000fca00078e0004 */
[----:B0-----:R0:W-:Y:S01]  /*1350*/  ST.E.64 desc[UR36][R12.64], R10 ;  /* 0x0000000a0c007985 */ /* 0x0011e2000c101b24 */
[----:B------:R-:W-:Y:S05]  /*1360*/  @P1 BRA `(.L_x_20) ;  /* 0xfffffff800581947 */ /* 0x000fea000383ffff */
[----:B------:R-:W-:Y:S05]  /*1370*/  BSYNC.RECONVERGENT B1 ;  /* 0x0000000000017941 */ /* 0x000fea0003800200 */
.L_x_13:
[----:B------:R-:W-:-:S05]  /*1380*/  VIADD R18, R18, 0x1 ;  /* 0x0000000112127836 */ /* 0x000fca0000000000 */
[----:B------:R-:W-:-:S13]  /*1390*/  ISETP.NE.AND P1, PT, R18, R9, PT ;  /* 0x000000091200720c */ /* 0x000fda0003f25270 */
[----:B------:R-:W-:Y:S05]  /*13a0*/  @P1 BRA `(.L_x_21) ;  /* 0xfffffff800401947 */ /* 0x000fea000383ffff */
[----:B------:R-:W-:Y:S05]  /*13b0*/  BSYNC.RECONVERGENT B0 ;  /* 0x0000000000007941 */ /* 0x000fea0003800200 */
.L_x_2:
[----:B------:R-:W1:Y:S01]  /*13c0*/  LDCU.64 UR4, c[0x0][0x398] ;  /* 0x00007300ff0477ac */ /* 0x000e620008000a00 */
[----:B------:R-:W-:Y:S01]  /*13d0*/  IADD3 R14, P0, PT, R4, 0x10, RZ ;  /* 0x00000010040e7810 */ /* 0x000fe20007f1e0ff */
[----:B------:R-:W-:-:S03]  /*13e0*/  HFMA2 R0, -RZ, RZ, 0, 0 ;  /* 0x00000000ff007431 */ /* 0x000fc600000001ff */
[----:B------:R-:W-:Y:S01]  /*13f0*/  IADD3.X R15, PT, PT, RZ, R5, RZ, P0, !PT ;  /* 0x00000005ff0f7210 */ /* 0x000fe200007fe4ff */
[----:B-1----:R-:W-:-:S04]  /*1400*/  UIADD3 UR4, UP0, UPT, UR4, 0x8, URZ ;  /* 0x0000000804047890 */ /* 0x002fc8000ff1e0ff */
[----:B------:R-:W-:Y:S02]  /*1410*/  UIADD3.X UR5, UPT, UPT, URZ, UR5, URZ, UP0, !UPT ;  /* 0x00000005ff057290 */ /* 0x000fe400087fe4ff */
[----:B------:R-:W-:-:S04]  /*1420*/  MOV R6, UR4 ;  /* 0x0000000400067c02 */ /* 0x000fc80008000f00 */
[----:B------:R-:W-:-:S07]  /*1430*/  MOV R7, UR5 ;  /* 0x0000000500077c02 */ /* 0x000fce0008000f00 */
.L_x_22:
[----:B------:R-:W-:Y:S01]  /*1440*/  MOV R2, R14 ;  /* 0x0000000e00027202 */ /* 0x000fe20000000f00 */
[----:B------:R-:W-:-:S05]  /*1450*/  IMAD.MOV.U32 R3, RZ, RZ, R15 ;  /* 0x000000ffff037224 */ /* 0x000fca00078e000f */
[----:B--2---:R-:W2:Y:S02]  /*1460*/  LD.E.64 R4, desc[UR36][R2.64+-0x10] ;  /* 0xfffff02402047980 */ /* 0x004ea4000c101b00 */
[----:B--2---:R1:W2:Y:S02]  /*1470*/  F2F.F32.F64 R15, R4 ;  /* 0x00000004000f7310 */ /* 0x0042a40000301000 */
[----:B-1----:R-:W-:Y:S02]  /*1480*/  MOV R4, R6 ;  /* 0x0000000600047202 */ /* 0x002fe40000000f00 */
[----:B------:R-:W-:-:S05]  /*1490*/  MOV R5, R7 ;  /* 0x0000000700057202 */ /* 0x000fca0000000f00 */
[----:B--2---:R1:W-:Y:S04]  /*14a0*/  STG.E desc[UR36][R4.64+-0x8], R15 ;  /* 0xfffff80f04007986 */ /* 0x0043e8000c101924 */
[----:B------:R-:W2:Y:S02]  /*14b0*/  LD.E.64 R6, desc[UR36][R2.64+-0x8] ;  /* 0xfffff82402067980 */ /* 0x000ea4000c101b00 */
[----:B--2---:R-:W2:Y:S02]  /*14c0*/  F2F.F32.F64 R17, R6 ;  /* 0x0000000600117310 */ /* 0x004ea40000301000 */
[----:B--2---:R2:W-:Y:S04]  /*14d0*/  STG.E desc[UR36][R4.64+-0x4], R17 ;  /* 0xfffffc1104007986 */ /* 0x0045e8000c101924 */
[----:B------:R-:W3:Y:S02]  /*14e0*/  LD.E.64 R8, desc[UR36][R2.64] ;  /* 0x0000002402087980 */ /* 0x000ee4000c101b00 */
[----:B---3--:R-:W3:Y:S02]  /*14f0*/  F2F.F32.F64 R19, R8 ;  /* 0x0000000800137310 */ /* 0x008ee40000301000 */
[----:B---3--:R3:W-:Y:S04]  /*1500*/  STG.E desc[UR36][R4.64], R19 ;  /* 0x0000001304007986 */ /* 0x0087e8000c101924 */
[----:B0-----:R-:W4:Y:S02]  /*1510*/  LD.E.64 R10, desc[UR36][R2.64+0x8] ;  /* 0x00000824020a7980 */ /* 0x001f24000c101b00 */
[----:B----4-:R-:W0:Y:S02]  /*1520*/  F2F.F32.F64 R21, R10 ;  /* 0x0000000a00157310 */ /* 0x010e240000301000 */
[----:B0-----:R0:W-:Y:S04]  /*1530*/  STG.E desc[UR36][R4.64+0x4], R21 ;  /* 0x0000041504007986 */ /* 0x0011e8000c101924 */
[----:B------:R-:W1:Y:S02]  /*1540*/  LD.E.64 R12, desc[UR36][R2.64+0x10] ;  /* 0x00001024020c7980 */ /* 0x000e64000c101b00 */
[----:B-1----:R-:W1:Y:S02]  /*1550*/  F2F.F32.F64 R15, R12 ;  /* 0x0000000c000f7310 */ /* 0x002e640000301000 */
[----:B-1----:R1:W-:Y:S04]  /*1560*/  STG.E desc[UR36][R4.64+0x8], R15 ;  /* 0x0000080f04007986 */ /* 0x0023e8000c101924 */
[----:B------:R-:W2:Y:S02]  /*1570*/  LD.E.64 R6, desc[UR36][R2.64+0x18] ;  /* 0x0000182402067980 */ /* 0x000ea4000c101b00 */
[----:B--2---:R-:W2:Y:S02]  /*1580*/  F2F.F32.F64 R17, R6 ;  /* 0x0000000600117310 */ /* 0x004ea40000301000 */
[----:B--2---:R2:W-:Y:S04]  /*1590*/  STG.E desc[UR36][R4.64+0xc], R17 ;  /* 0x00000c1104007986 */ /* 0x0045e8000c101924 */
[----:B------:R-:W3:Y:S02]  /*15a0*/  LD.E.64 R8, desc[UR36][R2.64+0x20] ;  /* 0x0000202402087980 */ /* 0x000ee4000c101b00 */
[----:B---3--:R-:W3:Y:S02]  /*15b0*/  F2F.F32.F64 R19, R8 ;  /* 0x0000000800137310 */ /* 0x008ee40000301000 */
[----:B---3--:R3:W-:Y:S04]  /*15c0*/  STG.E desc[UR36][R4.64+0x10], R19 ;  /* 0x0000101304007986 */ /* 0x0087e8000c101924 */
[----:B------:R-:W0:Y:S02]  /*15d0*/  LD.E.64 R10, desc[UR36][R2.64+0x28] ;  /* 0x00002824020a7980 */ /* 0x000e24000c101b00 */
[----:B0-----:R-:W0:Y:S02]  /*15e0*/  F2F.F32.F64 R21, R10 ;  /* 0x0000000a00157310 */ /* 0x001e240000301000 */
        /* <DEDUP_REMOVED lines=114> */
[----:B--2---:R-:W-:Y:S04]  /*1d10*/  STG.E desc[UR36][R4.64+0xac], R17 ;  /* 0x0000ac1104007986 */ /* 0x004fe8000c101924 */
[----:B------:R-:W3:Y:S02]  /*1d20*/  LD.E.64 R8, desc[UR36][R2.64+0x160] ;  /* 0x0001602402087980 */ /* 0x000ee4000c101b00 */
[----:B---3--:R-:W2:Y:S02]  /*1d30*/  F2F.F32.F64 R19, R8 ;  /* 0x0000000800137310 */ /* 0x008ea40000301000 */
[----:B--2---:R-:W-:Y:S04]  /*1d40*/  STG.E desc[UR36][R4.64+0xb0], R19 ;  /* 0x0000b01304007986 */ /* 0x004fe8000c101924 */
[----:B------:R-:W0:Y:S02]  /*1d50*/  LD.E.64 R10, desc[UR36][R2.64+0x168] ;  /* 0x00016824020a7980 */ /* 0x000e24000c101b00 */
[----:B0-----:R-:W0:Y:S02]  /*1d60*/  F2F.F32.F64 R21, R10 ;  /* 0x0000000a00157310 */ /* 0x001e240000301000 */
[----:B0-----:R-:W-:Y:S04]  /*1d70*/  STG.E desc[UR36][R4.64+0xb4], R21 ;  /* 0x0000b41504007986 */ /* 0x001fe8000c101924 */
[----:B------:R-:W1:Y:S02]  /*1d80*/  LD.E.64 R12, desc[UR36][R2.64+0x170] ;  /* 0x00017024020c7980 */ /* 0x000e64000c101b00 */
[----:B-1----:R-:W0:Y:S02]  /*1d90*/  F2F.F32.F64 R15, R12 ;  /* 0x0000000c000f7310 */ /* 0x002e240000301000 */
[----:B0-----:R0:W-:Y:S04]  /*1da0*/  STG.E desc[UR36][R4.64+0xb8], R15 ;  /* 0x0000b80f04007986 */ /* 0x0011e8000c101924 */
[----:B------:R-:W2:Y:S02]  /*1db0*/  LD.E.64 R6, desc[UR36][R2.64+0x178] ;  /* 0x0001782402067980 */ /* 0x000ea4000c101b00 */
[----:B--2---:R-:W1:Y:S02]  /*1dc0*/  F2F.F32.F64 R7, R6 ;  /* 0x0000000600077310 */ /* 0x004e640000301000 */
[----:B-1----:R1:W-:Y:S04]  /*1dd0*/  STG.E desc[UR36][R4.64+0xbc], R7 ;  /* 0x0000bc0704007986 */ /* 0x0023e8000c101924 */
[----:B------:R-:W2:Y:S02]  /*1de0*/  LD.E.64 R8, desc[UR36][R2.64+0x180] ;  /* 0x0001802402087980 */ /* 0x000ea4000c101b00 */
[----:B--2---:R-:W2:Y:S02]  /*1df0*/  F2F.F32.F64 R9, R8 ;  /* 0x0000000800097310 */ /* 0x004ea40000301000 */
[----:B--2---:R2:W-:Y:S04]  /*1e00*/  STG.E desc[UR36][R4.64+0xc0], R9 ;  /* 0x0000c00904007986 */ /* 0x0045e8000c101924 */
[----:B------:R-:W3:Y:S02]  /*1e10*/  LD.E.64 R10, desc[UR36][R2.64+0x188] ;  /* 0x00018824020a7980 */ /* 0x000ee4000c101b00 */
[----:B---3--:R-:W3:Y:S02]  /*1e20*/  F2F.F32.F64 R11, R10 ;  /* 0x0000000a000b7310 */ /* 0x008ee40000301000 */
[----:B---3--:R3:W-:Y:S04]  /*1e30*/  STG.E desc[UR36][R4.64+0xc4], R11 ;  /* 0x0000c40b04007986 */ /* 0x0087e8000c101924 */
[----:B------:R-:W4:Y:S02]  /*1e40*/  LD.E.64 R12, desc[UR36][R2.64+0x190] ;  /* 0x00019024020c7980 */ /* 0x000f24000c101b00 */
[----:B----4-:R-:W4:Y:S02]  /*1e50*/  F2F.F32.F64 R13, R12 ;  /* 0x0000000c000d7310 */ /* 0x010f240000301000 */
[----:B----4-:R4:W-:Y:S04]  /*1e60*/  STG.E desc[UR36][R4.64+0xc8], R13 ;  /* 0x0000c80d04007986 */ /* 0x0109e8000c101924 */
[----:B0-----:R-:W5:Y:S02]  /*1e70*/  LD.E.64 R14, desc[UR36][R2.64+0x198] ;  /* 0x00019824020e7980 */ /* 0x001f64000c101b00 */
[----:B-----5:R-:W0:Y:S02]  /*1e80*/  F2F.F32.F64 R15, R14 ;  /* 0x0000000e000f7310 */ /* 0x020e240000301000 */
[----:B0-----:R0:W-:Y:S04]  /*1e90*/  STG.E desc[UR36][R4.64+0xcc], R15 ;  /* 0x0000cc0f04007986 */ /* 0x0011e8000c101924 */
[----:B------:R-:W5:Y:S02]  /*1ea0*/  LD.E.64 R16, desc[UR36][R2.64+0x1a0] ;  /* 0x0001a02402107980 */ /* 0x000f64000c101b00 */
[----:B-----5:R-:W5:Y:S02]  /*1eb0*/  F2F.F32.F64 R17, R16 ;  /* 0x0000001000117310 */ /* 0x020f640000301000 */
[----:B-----5:R-:W-:Y:S04]  /*1ec0*/  STG.E desc[UR36][R4.64+0xd0], R17 ;  /* 0x0000d01104007986 */ /* 0x020fe8000c101924 */
[----:B------:R-:W5:Y:S02]  /*1ed0*/  LD.E.64 R18, desc[UR36][R2.64+0x1a8] ;  /* 0x0001a82402127980 */ /* 0x000f64000c101b00 */
[----:B-----5:R-:W5:Y:S02]  /*1ee0*/  F2F.F32.F64 R19, R18 ;  /* 0x0000001200137310 */ /* 0x020f640000301000 */
[----:B-----5:R-:W-:Y:S04]  /*1ef0*/  STG.E desc[UR36][R4.64+0xd4], R19 ;  /* 0x0000d41304007986 */ /* 0x020fe8000c101924 */
[----:B-1----:R-:W5:Y:S02]  /*1f00*/  LD.E.64 R6, desc[UR36][R2.64+0x1b0] ;  /* 0x0001b02402067980 */ /* 0x002f64000c101b00 */
[----:B-----5:R-:W1:Y:S02]  /*1f10*/  F2F.F32.F64 R7, R6 ;  /* 0x0000000600077310 */ /* 0x020e640000301000 */
[----:B-1----:R1:W-:Y:S04]  /*1f20*/  STG.E desc[UR36][R4.64+0xd8], R7 ;  /* 0x0000d80704007986 */ /* 0x0023e8000c101924 */
[----:B--2---:R-:W2:Y:S02]  /*1f30*/  LD.E.64 R8, desc[UR36][R2.64+0x1b8] ;  /* 0x0001b82402087980 */ /* 0x004ea4000c101b00 */
[----:B--2---:R-:W2:Y:S02]  /*1f40*/  F2F.F32.F64 R9, R8 ;  /* 0x0000000800097310 */ /* 0x004ea40000301000 */
[----:B--2---:R2:W-:Y:S04]  /*1f50*/  STG.E desc[UR36][R4.64+0xdc], R9 ;  /* 0x0000dc0904007986 */ /* 0x0045e8000c101924 */
[----:B---3--:R-:W3:Y:S02]  /*1f60*/  LD.E.64 R10, desc[UR36][R2.64+0x1c0] ;  /* 0x0001c024020a7980 */ /* 0x008ee4000c101b00 */
[----:B---3--:R-:W3:Y:S02]  /*1f70*/  F2F.F32.F64 R11, R10 ;  /* 0x0000000a000b7310 */ /* 0x008ee40000301000 */
[----:B---3--:R2:W-:Y:S04]  /*1f80*/  STG.E desc[UR36][R4.64+0xe0], R11 ;  /* 0x0000e00b04007986 */ /* 0x0085e8000c101924 */
[----:B----4-:R-:W3:Y:S01]  /*1f90*/  LD.E.64 R12, desc[UR36][R2.64+0x1c8] ;  /* 0x0001c824020c7980 */ /* 0x010ee2000c101b00 */
[----:B------:R-:W-:-:S02]  /*1fa0*/  IADD3 R0, PT, PT, R0, 0x3c, RZ ;  /* 0x0000003c00007810 */ /* 0x000fc40007ffe0ff */
[----:B------:R-:W-:Y:S02]  /*1fb0*/  IADD3 R14, P1, PT, R2, 0x1e0, RZ ;  /* 0x000001e0020e7810 */ /* 0x000fe40007f3e0ff */
[----:B------:R-:W-:Y:S02]  /*1fc0*/  ISETP.NE.AND P0, PT, R0, 0x12c, PT ;  /* 0x0000012c0000780c */ /* 0x000fe40003f05270 */
[----:B------:R-:W-:Y:S02]  /*1fd0*/  IADD3 R6, P2, PT, R4, 0xf0, RZ ;  /* 0x000000f004067810 */ /* 0x000fe40007f5e0ff */
[----:B0-----:R-:W-:Y:S02]  /*1fe0*/  IADD3.X R15, PT, PT, RZ, R3, RZ, P1, !PT ;  /* 0x00000003ff0f7210 */ /* 0x001fe40000ffe4ff */
[----:B-1----:R-:W-:Y:S01]  /*1ff0*/  IADD3.X R7, PT, PT, RZ, R5, RZ, P2, !PT ;  /* 0x00000005ff077210 */ /* 0x002fe200017fe4ff */
[----:B---3--:R-:W0:Y:S02]  /*2000*/  F2F.F32.F64 R13, R12 ;  /* 0x0000000c000d7310 */ /* 0x008e240000301000 */
[----:B0-----:R2:W-:Y:S04]  /*2010*/  STG.E desc[UR36][R4.64+0xe4], R13 ;  /* 0x0000e40d04007986 */ /* 0x0015e8000c101924 */
[----:B------:R-:W-:Y:S05]  /*2020*/  @P0 BRA `(.L_x_22) ;  /* 0xfffffff400040947 */ /* 0x000fea000383ffff */
[----:B------:R-:W-:Y:S05]  /*2030*/  WARPSYNC.ALL ;  /* 0x0000000000007948 */ /* 0x000fea0003800000 */
[----:B------:R-:W-:Y:S06]  /*2040*/  BAR.SYNC.DEFER_BLOCKING 0x0 ;  /* 0x0000000000007b1d */ /* 0x000fec0000010000 */
[----:B------:R-:W-:Y:S05]  /*2050*/  EXIT ;  /* 0x000000000000794d */ /* 0x000fea0003800000 */
.L_x_23:
[----:B------:R-:W-:-:S00]  /*2060*/  BRA `(.L_x_23) ;  /* 0xfffffffc00fc7947 */ /* 0x000fc0000383ffff */
[----:B------:R-:W-:-:S00]  /*2070*/  NOP ;  /* 0x0000000000007918 */ /* 0x000fc00000000000 */
        /* <DEDUP_REMOVED lines=8> */
.L_x_24:


//--------------------- .nv.shared.reserved.0     --------------------------
	.section	.nv.shared.reserved.0,"aw",@nobits
	.weak		__nv_reservedSMEM_offset_0_alias
	.size		__nv_reservedSMEM_offset_0_alias, 0, 64
	.other		__nv_reservedSMEM_offset_0_alias,@"STO_CUDA_RESERVED_SHARED STV_DEFAULT"
__nv_reservedSMEM_offset_0_alias:
	.zero		0
	.zero		64


//--------------------- .nv.constant0._Z18vector_dot_productPfS_S_S_ii --------------------------
	.section	.nv.constant0._Z18vector_dot_productPfS_S_S_ii,"a",@progbits
	.sectionflags	@""
	.align	4
.nv.constant0._Z18vector_dot_productPfS_S_S_ii:
	.zero		936


//--------------------- SYMBOLS --------------------------

	.type		.nv.reservedSmem.offset0,@object
	.size		.nv.reservedSmem.offset0,0x4
	.type		malloc,@function
